//
// Generated by NVIDIA NVVM Compiler
//
// Compiler Build ID: CL-36424714
// Cuda compilation tools, release 13.0, V13.0.88
// Based on NVVM 20.0.0
//

.version 9.0
.target sm_100
.address_size 64

	// .globl	_Z18spinlock_incrementPiS_i
.extern .func  (.param .b32 func_retval0) vprintf
(
	.param .b64 vprintf_param_0,
	.param .b64 vprintf_param_1
)
;
.global .align 1 .b8 $str[36] = {61, 61, 61, 32, 83, 112, 105, 110, 108, 111, 99, 107, 32, 68, 101, 97, 100, 108, 111, 99, 107, 32, 68, 97, 110, 103, 101, 114, 115, 32, 61, 61, 61, 10, 10};
.global .align 1 .b8 $str$1[34] = {83, 99, 101, 110, 97, 114, 105, 111, 58, 32, 87, 97, 114, 112, 32, 119, 105, 116, 104, 32, 116, 104, 114, 101, 97, 100, 115, 32, 48, 45, 51, 49, 10};
.global .align 1 .b8 $str$2[26] = {32, 32, 84, 104, 114, 101, 97, 100, 32, 48, 32, 97, 99, 113, 117, 105, 114, 101, 115, 32, 108, 111, 99, 107, 10};
.global .align 1 .b8 $str$3[38] = {32, 32, 84, 104, 114, 101, 97, 100, 115, 32, 49, 45, 51, 49, 32, 115, 112, 105, 110, 32, 119, 97, 105, 116, 105, 110, 103, 32, 102, 111, 114, 32, 108, 111, 99, 107, 10};
.global .align 1 .b8 $str$4[43] = {32, 32, 80, 114, 111, 98, 108, 101, 109, 58, 32, 84, 104, 114, 101, 97, 100, 32, 48, 32, 99, 97, 110, 39, 116, 32, 112, 114, 111, 99, 101, 101, 100, 32, 98, 101, 99, 97, 117, 115, 101, 10};
.global .align 1 .b8 $str$5[40] = {32, 32, 32, 32, 32, 32, 32, 32, 32, 32, 32, 119, 97, 114, 112, 32, 101, 120, 101, 99, 117, 116, 101, 115, 32, 105, 110, 32, 108, 111, 99, 107, 115, 116, 101, 112, 33, 10, 10};
.global .align 1 .b8 $str$6[12] = {83, 111, 108, 117, 116, 105, 111, 110, 115, 58, 10};
.global .align 1 .b8 $str$7[43] = {49, 46, 32, 79, 110, 108, 121, 32, 111, 110, 101, 32, 116, 104, 114, 101, 97, 100, 32, 112, 101, 114, 32, 119, 97, 114, 112, 32, 97, 99, 113, 117, 105, 114, 101, 115, 32, 108, 111, 99, 107, 10};
.global .align 1 .b8 $str$8[37] = {50, 46, 32, 85, 115, 101, 32, 108, 111, 99, 107, 45, 102, 114, 101, 101, 32, 97, 108, 103, 111, 114, 105, 116, 104, 109, 115, 32, 105, 110, 115, 116, 101, 97, 100, 10};
.global .align 1 .b8 $str$9[44] = {51, 46, 32, 85, 115, 101, 32, 99, 111, 111, 112, 101, 114, 97, 116, 105, 118, 101, 32, 103, 114, 111, 117, 112, 115, 32, 102, 111, 114, 32, 102, 105, 110, 101, 32, 99, 111, 110, 116, 114, 111, 108, 10};
.global .align 1 .b8 $str$10[39] = {52, 46, 32, 66, 101, 115, 116, 58, 32, 97, 118, 111, 105, 100, 32, 108, 111, 99, 107, 115, 32, 111, 110, 32, 71, 80, 85, 32, 101, 110, 116, 105, 114, 101, 108, 121, 33, 10};

.visible .entry _Z18spinlock_incrementPiS_i(
	.param .u64 .ptr .align 1 _Z18spinlock_incrementPiS_i_param_0,
	.param .u64 .ptr .align 1 _Z18spinlock_incrementPiS_i_param_1,
	.param .u32 _Z18spinlock_incrementPiS_i_param_2
)
{
	.reg .pred 	%p<4>;
	.reg .b32 	%r<10>;
	.reg .b64 	%rd<5>;

	ld.param.u64 	%rd4, [_Z18spinlock_incrementPiS_i_param_0];
	ld.param.u64 	%rd3, [_Z18spinlock_incrementPiS_i_param_1];
	ld.param.u32 	%r3, [_Z18spinlock_incrementPiS_i_param_2];
	cvta.to.global.u64 	%rd1, %rd4;
	setp.lt.s32 	%p1, %r3, 1;
	@%p1 bra 	$L__BB0_4;
	cvta.to.global.u64 	%rd2, %rd3;
	mov.b32 	%r9, 0;
$L__BB0_2:
	atom.relaxed.global.cas.b32 	%r5, [%rd1], 0, 1;
	setp.ne.s32 	%p2, %r5, 0;
	@%p2 bra 	$L__BB0_2;
	ld.global.u32 	%r6, [%rd2];
	add.s32 	%r7, %r6, 1;
	st.global.u32 	[%rd2], %r7;
	atom.global.exch.b32 	%r8, [%rd1], 0;
	add.s32 	%r9, %r9, 1;
	setp.ne.s32 	%p3, %r9, %r3;
	@%p3 bra 	$L__BB0_2;
$L__BB0_4:
	ret;

}
	// .globl	_Z23warp_spinlock_incrementPiS_i
.visible .entry _Z23warp_spinlock_incrementPiS_i(
	.param .u64 .ptr .align 1 _Z23warp_spinlock_incrementPiS_i_param_0,
	.param .u64 .ptr .align 1 _Z23warp_spinlock_incrementPiS_i_param_1,
	.param .u32 _Z23warp_spinlock_incrementPiS_i_param_2
)
{
	.reg .pred 	%p<5>;
	.reg .b32 	%r<12>;
	.reg .b64 	%rd<5>;

	ld.param.u64 	%rd4, [_Z23warp_spinlock_incrementPiS_i_param_0];
	ld.param.u64 	%rd3, [_Z23warp_spinlock_incrementPiS_i_param_1];
	ld.param.u32 	%r4, [_Z23warp_spinlock_incrementPiS_i_param_2];
	cvta.to.global.u64 	%rd1, %rd4;
	setp.lt.s32 	%p1, %r4, 1;
	@%p1 bra 	$L__BB1_6;
	cvta.to.global.u64 	%rd2, %rd3;
	mov.u32 	%r6, %tid.x;
	and.b32  	%r1, %r6, 31;
	mov.b32 	%r11, 0;
$L__BB1_2:
	setp.ne.s32 	%p2, %r1, 0;
	@%p2 bra 	$L__BB1_5;
$L__BB1_3:
	atom.relaxed.global.cas.b32 	%r7, [%rd1], 0, 1;
	setp.ne.s32 	%p3, %r7, 0;
	@%p3 bra 	$L__BB1_3;
	ld.global.u32 	%r8, [%rd2];
	add.s32 	%r9, %r8, 1;
	st.global.u32 	[%rd2], %r9;
	atom.global.exch.b32 	%r10, [%rd1], 0;
$L__BB1_5:
	bar.warp.sync 	-1;
	add.s32 	%r11, %r11, 1;
	setp.ne.s32 	%p4, %r11, %r4;
	@%p4 bra 	$L__BB1_2;
$L__BB1_6:
	ret;

}
	// .globl	_Z16atomic_incrementPii
.visible .entry _Z16atomic_incrementPii(
	.param .u64 .ptr .align 1 _Z16atomic_incrementPii_param_0,
	.param .u32 _Z16atomic_incrementPii_param_1
)
{
	.reg .pred 	%p<6>;
	.reg .b32 	%r<17>;
	.reg .b64 	%rd<3>;

	ld.param.u64 	%rd2, [_Z16atomic_incrementPii_param_0];
	ld.param.u32 	%r8, [_Z16atomic_incrementPii_param_1];
	cvta.to.global.u64 	%rd1, %rd2;
	setp.lt.s32 	%p1, %r8, 1;
	@%p1 bra 	$L__BB2_7;
	and.b32  	%r1, %r8, 3;
	setp.lt.u32 	%p2, %r8, 4;
	@%p2 bra 	$L__BB2_4;
	and.b32  	%r9, %r8, 2147483644;
	neg.s32 	%r15, %r9;
$L__BB2_3:
	atom.global.add.u32 	%r10, [%rd1], 1;
	atom.global.add.u32 	%r11, [%rd1], 1;
	atom.global.add.u32 	%r12, [%rd1], 1;
	atom.global.add.u32 	%r13, [%rd1], 1;
	add.s32 	%r15, %r15, 4;
	setp.ne.s32 	%p3, %r15, 0;
	@%p3 bra 	$L__BB2_3;
$L__BB2_4:
	setp.eq.s32 	%p4, %r1, 0;
	@%p4 bra 	$L__BB2_7;
	neg.s32 	%r16, %r1;
$L__BB2_6:
	.pragma "nounroll";
	atom.global.add.u32 	%r14, [%rd1], 1;
	add.s32 	%r16, %r16, 1;
	setp.ne.s32 	%p5, %r16, 0;
	@%p5 bra 	$L__BB2_6;
$L__BB2_7:
	ret;

}
	// .globl	_Z17spinlock_transferPiP7Accountii
.visible .entry _Z17spinlock_transferPiP7Accountii(
	.param .u64 .ptr .align 1 _Z17spinlock_transferPiP7Accountii_param_0,
	.param .u64 .ptr .align 1 _Z17spinlock_transferPiP7Accountii_param_1,
	.param .u32 _Z17spinlock_transferPiP7Accountii_param_2,
	.param .u32 _Z17spinlock_transferPiP7Accountii_param_3
)
{
	.reg .pred 	%p<5>;
	.reg .b32 	%r<15>;
	.reg .b64 	%rd<5>;

	ld.param.u64 	%rd4, [_Z17spinlock_transferPiP7Accountii_param_0];
	ld.param.u64 	%rd3, [_Z17spinlock_transferPiP7Accountii_param_1];
	ld.param.u32 	%r4, [_Z17spinlock_transferPiP7Accountii_param_2];
	ld.param.u32 	%r5, [_Z17spinlock_transferPiP7Accountii_param_3];
	cvta.to.global.u64 	%rd1, %rd4;
	setp.lt.s32 	%p1, %r5, 1;
	@%p1 bra 	$L__BB3_6;
	cvta.to.global.u64 	%rd2, %rd3;
	mov.u32 	%r7, %tid.x;
	and.b32  	%r1, %r7, 31;
	mov.b32 	%r14, 0;
$L__BB3_2:
	setp.ne.s32 	%p2, %r1, 0;
	@%p2 bra 	$L__BB3_5;
$L__BB3_3:
	atom.relaxed.global.cas.b32 	%r8, [%rd1], 0, 1;
	setp.ne.s32 	%p3, %r8, 0;
	@%p3 bra 	$L__BB3_3;
	ld.global.u32 	%r9, [%rd2];
	add.s32 	%r10, %r9, %r4;
	st.global.u32 	[%rd2], %r10;
	ld.global.u32 	%r11, [%rd2+4];
	add.s32 	%r12, %r11, 1;
	st.global.u32 	[%rd2+4], %r12;
	atom.global.exch.b32 	%r13, [%rd1], 0;
$L__BB3_5:
	bar.warp.sync 	-1;
	add.s32 	%r14, %r14, 1;
	setp.ne.s32 	%p4, %r14, %r5;
	@%p4 bra 	$L__BB3_2;
$L__BB3_6:
	ret;

}
	// .globl	_Z17lockfree_transferPyii
.visible .entry _Z17lockfree_transferPyii(
	.param .u64 .ptr .align 1 _Z17lockfree_transferPyii_param_0,
	.param .u32 _Z17lockfree_transferPyii_param_1,
	.param .u32 _Z17lockfree_transferPyii_param_2
)
{
	.reg .pred 	%p<4>;
	.reg .b32 	%r<9>;
	.reg .b64 	%rd<10>;

	ld.param.u64 	%rd2, [_Z17lockfree_transferPyii_param_0];
	ld.param.u32 	%r3, [_Z17lockfree_transferPyii_param_1];
	ld.param.u32 	%r4, [_Z17lockfree_transferPyii_param_2];
	setp.lt.s32 	%p1, %r4, 1;
	@%p1 bra 	$L__BB4_4;
	cvta.to.global.u64 	%rd1, %rd2;
	mov.b32 	%r8, 0;
$L__BB4_2:
	ld.global.u64 	%rd3, [%rd1];
	{ .reg .b32 tmp; mov.b64 {tmp, %r6}, %rd3; }
	add.s32 	%r7, %r3, %r6;
	add.s64 	%rd4, %rd3, 1;
	cvt.u64.u32 	%rd5, %r7;
	shl.b64 	%rd6, %rd5, 32;
	and.b64  	%rd7, %rd4, 4294967295;
	or.b64  	%rd8, %rd6, %rd7;
	atom.relaxed.global.cas.b64 	%rd9, [%rd1], %rd3, %rd8;
	setp.ne.s64 	%p2, %rd9, %rd3;
	@%p2 bra 	$L__BB4_2;
	add.s32 	%r8, %r8, 1;
	setp.ne.s32 	%p3, %r8, %r4;
	@%p3 bra 	$L__BB4_2;
$L__BB4_4:
	ret;

}
	// .globl	_Z27demonstrate_deadlock_dangerv
.visible .entry _Z27demonstrate_deadlock_dangerv()
{
	.reg .pred 	%p<2>;
	.reg .b32 	%r<26>;
	.reg .b64 	%rd<23>;

	mov.u32 	%r1, %tid.x;
	mov.u32 	%r2, %ctaid.x;
	or.b32  	%r3, %r1, %r2;
	setp.ne.s32 	%p1, %r3, 0;
	@%p1 bra 	$L__BB5_2;
	mov.u64 	%rd1, $str;
	cvta.global.u64 	%rd2, %rd1;
	{ // callseq 0, 0
	.param .b64 param0;
	st.param.b64 	[param0], %rd2;
	.param .b64 param1;
	st.param.b64 	[param1], 0;
	.param .b32 retval0;
	call.uni (retval0), 
	vprintf, 
	(
	param0, 
	param1
	);
	ld.param.b32 	%r4, [retval0];
	} // callseq 0
	mov.u64 	%rd3, $str$1;
	cvta.global.u64 	%rd4, %rd3;
	{ // callseq 1, 0
	.param .b64 param0;
	st.param.b64 	[param0], %rd4;
	.param .b64 param1;
	st.param.b64 	[param1], 0;
	.param .b32 retval0;
	call.uni (retval0), 
	vprintf, 
	(
	param0, 
	param1
	);
	ld.param.b32 	%r6, [retval0];
	} // callseq 1
	mov.u64 	%rd5, $str$2;
	cvta.global.u64 	%rd6, %rd5;
	{ // callseq 2, 0
	.param .b64 param0;
	st.param.b64 	[param0], %rd6;
	.param .b64 param1;
	st.param.b64 	[param1], 0;
	.param .b32 retval0;
	call.uni (retval0), 
	vprintf, 
	(
	param0, 
	param1
	);
	ld.param.b32 	%r8, [retval0];
	} // callseq 2
	mov.u64 	%rd7, $str$3;
	cvta.global.u64 	%rd8, %rd7;
	{ // callseq 3, 0
	.param .b64 param0;
	st.param.b64 	[param0], %rd8;
	.param .b64 param1;
	st.param.b64 	[param1], 0;
	.param .b32 retval0;
	call.uni (retval0), 
	vprintf, 
	(
	param0, 
	param1
	);
	ld.param.b32 	%r10, [retval0];
	} // callseq 3
	mov.u64 	%rd9, $str$4;
	cvta.global.u64 	%rd10, %rd9;
	{ // callseq 4, 0
	.param .b64 param0;
	st.param.b64 	[param0], %rd10;
	.param .b64 param1;
	st.param.b64 	[param1], 0;
	.param .b32 retval0;
	call.uni (retval0), 
	vprintf, 
	(
	param0, 
	param1
	);
	ld.param.b32 	%r12, [retval0];
	} // callseq 4
	mov.u64 	%rd11, $str$5;
	cvta.global.u64 	%rd12, %rd11;
	{ // callseq 5, 0
	.param .b64 param0;
	st.param.b64 	[param0], %rd12;
	.param .b64 param1;
	st.param.b64 	[param1], 0;
	.param .b32 retval0;
	call.uni (retval0), 
	vprintf, 
	(
	param0, 
	param1
	);
	ld.param.b32 	%r14, [retval0];
	} // callseq 5
	mov.u64 	%rd13, $str$6;
	cvta.global.u64 	%rd14, %rd13;
	{ // callseq 6, 0
	.param .b64 param0;
	st.param.b64 	[param0], %rd14;
	.param .b64 param1;
	st.param.b64 	[param1], 0;
	.param .b32 retval0;
	call.uni (retval0), 
	vprintf, 
	(
	param0, 
	param1
	);
	ld.param.b32 	%r16, [retval0];
	} // callseq 6
	mov.u64 	%rd15, $str$7;
	cvta.global.u64 	%rd16, %rd15;
	{ // callseq 7, 0
	.param .b64 param0;
	st.param.b64 	[param0], %rd16;
	.param .b64 param1;
	st.param.b64 	[param1], 0;
	.param .b32 retval0;
	call.uni (retval0), 
	vprintf, 
	(
	param0, 
	param1
	);
	ld.param.b32 	%r18, [retval0];
	} // callseq 7
	mov.u64 	%rd17, $str$8;
	cvta.global.u64 	%rd18, %rd17;
	{ // callseq 8, 0
	.param .b64 param0;
	st.param.b64 	[param0], %rd18;
	.param .b64 param1;
	st.param.b64 	[param1], 0;
	.param .b32 retval0;
	call.uni (retval0), 
	vprintf, 
	(
	param0, 
	param1
	);
	ld.param.b32 	%r20, [retval0];
	} // callseq 8
	mov.u64 	%rd19, $str$9;
	cvta.global.u64 	%rd20, %rd19;
	{ // callseq 9, 0
	.param .b64 param0;
	st.param.b64 	[param0], %rd20;
	.param .b64 param1;
	st.param.b64 	[param1], 0;
	.param .b32 retval0;
	call.uni (retval0), 
	vprintf, 
	(
	param0, 
	param1
	);
	ld.param.b32 	%r22, [retval0];
	} // callseq 9
	mov.u64 	%rd21, $str$10;
	cvta.global.u64 	%rd22, %rd21;
	{ // callseq 10, 0
	.param .b64 param0;
	st.param.b64 	[param0], %rd22;
	.param .b64 param1;
	st.param.b64 	[param1], 0;
	.param .b32 retval0;
	call.uni (retval0), 
	vprintf, 
	(
	param0, 
	param1
	);
	ld.param.b32 	%r24, [retval0];
	} // callseq 10
$L__BB5_2:
	ret;

}


// ===== COMPILED SASS (sm_100) =====

	.target	sm_100

	.elftype	@"ET_EXEC"


//--------------------- .note.nv.tkinfo           --------------------------
	.section	.note.nv.tkinfo,"",@"SHT_NOTE"
	.sectionflags	@"SHF_NOTE_NV_TKINFO"
	.tkinfo
        /*0018*/ 	.word	0x00000002
        /*0030*/ 	.string	""
        /*0030*/ 	.string	"ptxas"
        /*0030*/ 	.string	"Cuda compilation tools, release 13.0, V13.0.88"
        /*0030*/ 	.string	"Build cuda_13.0.r13.0/compiler.36424714_0"
        /*0030*/ 	.string	"-arch sm_100 -m 64 "



//--------------------- .note.nv.cuinfo           --------------------------
	.section	.note.nv.cuinfo,"",@"SHT_NOTE"
	.sectionflags	@"SHF_NOTE_NV_CUINFO"
        /*0018*/ 	.short	0x0002
        /*001a*/ 	.short	0x0064
        /*001c*/ 	.short	0x0082
	.zero		2


//--------------------- .nv.info                  --------------------------
	.section	.nv.info,"",@"SHT_CUDA_INFO"
	.align	4


	//----- nvinfo : EIATTR_REGCOUNT
	.align		4
        /*0000*/ 	.byte	0x04, 0x2f
        /*0002*/ 	.short	(.L_12 - .L_11)
	.align		4
.L_11:
        /*0004*/ 	.word	index@(_Z18spinlock_incrementPiS_i)
        /*0008*/ 	.word	0x0000000a


	//----- nvinfo : EIATTR_FRAME_SIZE
	.align		4
.L_12:
        /*000c*/ 	.byte	0x04, 0x11
        /*000e*/ 	.short	(.L_14 - .L_13)
	.align		4
.L_13:
        /*0010*/ 	.word	index@(_Z18spinlock_incrementPiS_i)
        /*0014*/ 	.word	0x00000000


	//----- nvinfo : EIATTR_REGCOUNT
	.align		4
.L_14:
        /*0018*/ 	.byte	0x04, 0x2f
        /*001a*/ 	.short	(.L_16 - .L_15)
	.align		4
.L_15:
        /*001c*/ 	.word	index@(_Z23warp_spinlock_incrementPiS_i)
        /*0020*/ 	.word	0x0000000a


	//----- nvinfo : EIATTR_FRAME_SIZE
	.align		4
.L_16:
        /*0024*/ 	.byte	0x04, 0x11
        /*0026*/ 	.short	(.L_18 - .L_17)
	.align		4
.L_17:
        /*0028*/ 	.word	index@(_Z23warp_spinlock_incrementPiS_i)
        /*002c*/ 	.word	0x00000000


	//----- nvinfo : EIATTR_REGCOUNT
	.align		4
.L_18:
        /*0030*/ 	.byte	0x04, 0x2f
        /*0032*/ 	.short	(.L_20 - .L_19)
	.align		4
.L_19:
        /*0034*/ 	.word	index@(_Z16atomic_incrementPii)
        /*0038*/ 	.word	0x00000009


	//----- nvinfo : EIATTR_FRAME_SIZE
	.align		4
.L_20:
        /*003c*/ 	.byte	0x04, 0x11
        /*003e*/ 	.short	(.L_22 - .L_21)
	.align		4
.L_21:
        /*0040*/ 	.word	index@(_Z16atomic_incrementPii)
        /*0044*/ 	.word	0x00000000


	//----- nvinfo : EIATTR_REGCOUNT
	.align		4
.L_22:
        /*0048*/ 	.byte	0x04, 0x2f
        /*004a*/ 	.short	(.L_24 - .L_23)
	.align		4
.L_23:
        /*004c*/ 	.word	index@(_Z17spinlock_transferPiP7Accountii)
        /*0050*/ 	.word	0x0000000c


	//----- nvinfo : EIATTR_FRAME_SIZE
	.align		4
.L_24:
        /*0054*/ 	.byte	0x04, 0x11
        /*0056*/ 	.short	(.L_26 - .L_25)
	.align		4
.L_25:
        /*0058*/ 	.word	index@(_Z17spinlock_transferPiP7Accountii)
        /*005c*/ 	.word	0x00000000


	//----- nvinfo : EIATTR_REGCOUNT
	.align		4
.L_26:
        /*0060*/ 	.byte	0x04, 0x2f
        /*0062*/ 	.short	(.L_28 - .L_27)
	.align		4
.L_27:
        /*0064*/ 	.word	index@(_Z17lockfree_transferPyii)
        /*0068*/ 	.word	0x0000000a


	//----- nvinfo : EIATTR_FRAME_SIZE
	.align		4
.L_28:
        /*006c*/ 	.byte	0x04, 0x11
        /*006e*/ 	.short	(.L_30 - .L_29)
	.align		4
.L_29:
        /*0070*/ 	.word	index@(_Z17lockfree_transferPyii)
        /*0074*/ 	.word	0x00000000


	//----- nvinfo : EIATTR_REGCOUNT
	.align		4
.L_30:
        /*0078*/ 	.byte	0x04, 0x2f
        /*007a*/ 	.short	(.L_32 - .L_31)
	.align		4
.L_31:
        /*007c*/ 	.word	index@(_Z27demonstrate_deadlock_dangerv)
        /*0080*/ 	.word	0x00000018


	//----- nvinfo : EIATTR_FRAME_SIZE
	.align		4
.L_32:
        /*0084*/ 	.byte	0x04, 0x11
        /*0086*/ 	.short	(.L_34 - .L_33)
	.align		4
.L_33:
        /*0088*/ 	.word	index@(_Z27demonstrate_deadlock_dangerv)
        /*008c*/ 	.word	0x00000000


	//----- nvinfo : EIATTR_MIN_STACK_SIZE
	.align		4
.L_34:
        /*0090*/ 	.byte	0x04, 0x12
        /*0092*/ 	.short	(.L_36 - .L_35)
	.align		4
.L_35:
        /*0094*/ 	.word	index@(_Z27demonstrate_deadlock_dangerv)
        /*0098*/ 	.word	0x00000000


	//----- nvinfo : EIATTR_MIN_STACK_SIZE
	.align		4
.L_36:
        /*009c*/ 	.byte	0x04, 0x12
        /*009e*/ 	.short	(.L_38 - .L_37)
	.align		4
.L_37:
        /*00a0*/ 	.word	index@(_Z17lockfree_transferPyii)
        /*00a4*/ 	.word	0x00000000


	//----- nvinfo : EIATTR_MIN_STACK_SIZE
	.align		4
.L_38:
        /*00a8*/ 	.byte	0x04, 0x12
        /*00aa*/ 	.short	(.L_40 - .L_39)
	.align		4
.L_39:
        /*00ac*/ 	.word	index@(_Z17spinlock_transferPiP7Accountii)
        /*00b0*/ 	.word	0x00000000


	//----- nvinfo : EIATTR_MIN_STACK_SIZE
	.align		4
.L_40:
        /*00b4*/ 	.byte	0x04, 0x12
        /*00b6*/ 	.short	(.L_42 - .L_41)
	.align		4
.L_41:
        /*00b8*/ 	.word	index@(_Z16atomic_incrementPii)
        /*00bc*/ 	.word	0x00000000


	//----- nvinfo : EIATTR_MIN_STACK_SIZE
	.align		4
.L_42:
        /*00c0*/ 	.byte	0x04, 0x12
        /*00c2*/ 	.short	(.L_44 - .L_43)
	.align		4
.L_43:
        /*00c4*/ 	.word	index@(_Z23warp_spinlock_incrementPiS_i)
        /*00c8*/ 	.word	0x00000000


	//----- nvinfo : EIATTR_MIN_STACK_SIZE
	.align		4
.L_44:
        /*00cc*/ 	.byte	0x04, 0x12
        /*00ce*/ 	.short	(.L_46 - .L_45)
	.align		4
.L_45:
        /*00d0*/ 	.word	index@(_Z18spinlock_incrementPiS_i)
        /*00d4*/ 	.word	0x00000000
.L_46:


//--------------------- .nv.compat                --------------------------
	.section	.nv.compat,"",@"SHT_CUDA_COMPAT_INFO"
	.align	4
        /*0000*/ 	.byte	0x02, 0x09, 0x00, 0x00, 0x02, 0x02, 0x01, 0x00, 0x02, 0x05, 0x05, 0x00, 0x03, 0x07, 0x01, 0x01
        /*0010*/ 	.byte	0x02, 0x03, 0x00, 0x00, 0x02, 0x06, 0x01, 0x00, 0x04, 0x0b, 0x08, 0x00, 0x09, 0x00, 0x00, 0x00
        /*0020*/ 	.byte	0x00, 0x00, 0x00, 0x00


//--------------------- .nv.info._Z27demonstrate_deadlock_dangerv --------------------------
	.section	.nv.info._Z27demonstrate_deadlock_dangerv,"",@"SHT_CUDA_INFO"
	.sectionflags	@""
	.align	4


	//----- nvinfo : EIATTR_CUDA_API_VERSION
	.align		4
        /*0000*/ 	.byte	0x04, 0x37
        /*0002*/ 	.short	(.L_48 - .L_47)
.L_47:
        /*0004*/ 	.word	0x00000082


	//----- nvinfo : EIATTR_SPARSE_MMA_MASK
	.align		4
.L_48:
        /*0008*/ 	.byte	0x03, 0x50
        /*000a*/ 	.short	0x0000


	//----- nvinfo : EIATTR_MAXREG_COUNT
	.align		4
        /*000c*/ 	.byte	0x03, 0x1b
        /*000e*/ 	.short	0x00ff


	//----- nvinfo : EIATTR_EXTERNS
	.align		4
        /*0010*/ 	.byte	0x04, 0x0f
        /*0012*/ 	.short	(.L_50 - .L_49)


	//   ....[0]....
	.align		4
.L_49:
        /*0014*/ 	.word	index@(vprintf)


	//----- nvinfo : EIATTR_MERCURY_ISA_VERSION
	.align		4
.L_50:
        /*0018*/ 	.byte	0x03, 0x5f
        /*001a*/ 	.short	0x0101


	//----- nvinfo : EIATTR_VRC_CTA_INIT_COUNT
	.align		4
        /*001c*/ 	.byte	0x02, 0x4a
	.zero		1
	.zero		1


	//----- nvinfo : EIATTR_SYSCALL_OFFSETS
	.align		4
        /*0020*/ 	.byte	0x04, 0x46
        /*0022*/ 	.short	(.L_52 - .L_51)


	//   ....[0]....
.L_51:
        /*0024*/ 	.word	0x000000c0


	//   ....[1]....
        /*0028*/ 	.word	0x00000130


	//   ....[2]....
        /*002c*/ 	.word	0x000001a0


	//   ....[3]....
        /*0030*/ 	.word	0x00000210


	//   ....[4]....
        /*0034*/ 	.word	0x00000280


	//   ....[5]....
        /*0038*/ 	.word	0x000002f0


	//   ....[6]....
        /*003c*/ 	.word	0x00000360


	//   ....[7]....
        /*0040*/ 	.word	0x000003d0


	//   ....[8]....
        /*0044*/ 	.word	0x00000440


	//   ....[9]....
        /*0048*/ 	.word	0x000004b0


	//   ....[10]....
        /*004c*/ 	.word	0x00000520


	//----- nvinfo : EIATTR_EXIT_INSTR_OFFSETS
	.align		4
.L_52:
        /*0050*/ 	.byte	0x04, 0x1c
        /*0052*/ 	.short	(.L_54 - .L_53)


	//   ....[0]....
.L_53:
        /*0054*/ 	.word	0x00000040


	//   ....[1]....
        /*0058*/ 	.word	0x00000530


	//----- nvinfo : EIATTR_CRS_STACK_SIZE
	.align		4
.L_54:
        /*005c*/ 	.byte	0x04, 0x1e
        /*005e*/ 	.short	(.L_56 - .L_55)
.L_55:
        /*0060*/ 	.word	0x00000000


	//----- nvinfo : EIATTR_SW_WAR
	.align		4
.L_56:
        /*0064*/ 	.byte	0x04, 0x36
        /*0066*/ 	.short	(.L_58 - .L_57)
.L_57:
        /*0068*/ 	.word	0x00000008
.L_58:


//--------------------- .nv.info._Z17lockfree_transferPyii --------------------------
	.section	.nv.info._Z17lockfree_transferPyii,"",@"SHT_CUDA_INFO"
	.sectionflags	@""
	.align	4


	//----- nvinfo : EIATTR_CUDA_API_VERSION
	.align		4
        /*0000*/ 	.byte	0x04, 0x37
        /*0002*/ 	.short	(.L_60 - .L_59)
.L_59:
        /*0004*/ 	.word	0x00000082


	//----- nvinfo : EIATTR_KPARAM_INFO
	.align		4
.L_60:
        /*0008*/ 	.byte	0x04, 0x17
        /*000a*/ 	.short	(.L_62 - .L_61)
.L_61:
        /*000c*/ 	.word	0x00000000
        /*0010*/ 	.short	0x0002
        /*0012*/ 	.short	0x000c
        /*0014*/ 	.byte	0x00, 0xf0, 0x11, 0x00


	//----- nvinfo : EIATTR_KPARAM_INFO
	.align		4
.L_62:
        /*0018*/ 	.byte	0x04, 0x17
        /*001a*/ 	.short	(.L_64 - .L_63)
.L_63:
        /*001c*/ 	.word	0x00000000
        /*0020*/ 	.short	0x0001
        /*0022*/ 	.short	0x0008
        /*0024*/ 	.byte	0x00, 0xf0, 0x11, 0x00


	//----- nvinfo : EIATTR_KPARAM_INFO
	.align		4
.L_64:
        /*0028*/ 	.byte	0x04, 0x17
        /*002a*/ 	.short	(.L_66 - .L_65)
.L_65:
        /*002c*/ 	.word	0x00000000
        /*0030*/ 	.short	0x0000
        /*0032*/ 	.short	0x0000
        /*0034*/ 	.byte	0x00, 0xf5, 0x21, 0x00


	//----- nvinfo : EIATTR_SPARSE_MMA_MASK
	.align		4
.L_66:
        /*0038*/ 	.byte	0x03, 0x50
        /*003a*/ 	.short	0x0000


	//----- nvinfo : EIATTR_MAXREG_COUNT
	.align		4
        /*003c*/ 	.byte	0x03, 0x1b
        /*003e*/ 	.short	0x00ff


	//----- nvinfo : EIATTR_MERCURY_ISA_VERSION
	.align		4
        /*0040*/ 	.byte	0x03, 0x5f
        /*0042*/ 	.short	0x0101


	//----- nvinfo : EIATTR_VRC_CTA_INIT_COUNT
	.align		4
        /*0044*/ 	.byte	0x02, 0x4a
	.zero		1
	.zero		1


	//----- nvinfo : EIATTR_EXIT_INSTR_OFFSETS
	.align		4
        /*0048*/ 	.byte	0x04, 0x1c
        /*004a*/ 	.short	(.L_68 - .L_67)


	//   ....[0]....
.L_67:
        /*004c*/ 	.word	0x00000030


	//   ....[1]....
        /*0050*/ 	.word	0x000001a0


	//----- nvinfo : EIATTR_CRS_STACK_SIZE
	.align		4
.L_68:
        /*0054*/ 	.byte	0x04, 0x1e
        /*0056*/ 	.short	(.L_70 - .L_69)
.L_69:
        /*0058*/ 	.word	0x00000000


	//----- nvinfo : EIATTR_CBANK_PARAM_SIZE
	.align		4
.L_70:
        /*005c*/ 	.byte	0x03, 0x19
        /*005e*/ 	.short	0x0010


	//----- nvinfo : EIATTR_PARAM_CBANK
	.align		4
        /*0060*/ 	.byte	0x04, 0x0a
        /*0062*/ 	.short	(.L_72 - .L_71)
	.align		4
.L_71:
        /*0064*/ 	.word	index@(.nv.constant0._Z17lockfree_transferPyii)
        /*0068*/ 	.short	0x0380
        /*006a*/ 	.short	0x0010


	//----- nvinfo : EIATTR_SW_WAR
	.align		4
.L_72:
        /*006c*/ 	.byte	0x04, 0x36
        /*006e*/ 	.short	(.L_74 - .L_73)
.L_73:
        /*0070*/ 	.word	0x00000008
.L_74:


//--------------------- .nv.info._Z17spinlock_transferPiP7Accountii --------------------------
	.section	.nv.info._Z17spinlock_transferPiP7Accountii,"",@"SHT_CUDA_INFO"
	.sectionflags	@""
	.align	4


	//----- nvinfo : EIATTR_CUDA_API_VERSION
	.align		4
        /*0000*/ 	.byte	0x04, 0x37
        /*0002*/ 	.short	(.L_76 - .L_75)
.L_75:
        /*0004*/ 	.word	0x00000082


	//----- nvinfo : EIATTR_KPARAM_INFO
	.align		4
.L_76:
        /*0008*/ 	.byte	0x04, 0x17
        /*000a*/ 	.short	(.L_78 - .L_77)
.L_77:
        /*000c*/ 	.word	0x00000000
        /*0010*/ 	.short	0x0003
        /*0012*/ 	.short	0x0014
        /*0014*/ 	.byte	0x00, 0xf0, 0x11, 0x00


	//----- nvinfo : EIATTR_KPARAM_INFO
	.align		4
.L_78:
        /*0018*/ 	.byte	0x04, 0x17
        /*001a*/ 	.short	(.L_80 - .L_79)
.L_79:
        /*001c*/ 	.word	0x00000000
        /*0020*/ 	.short	0x0002
        /*0022*/ 	.short	0x0010
        /*0024*/ 	.byte	0x00, 0xf0, 0x11, 0x00


	//----- nvinfo : EIATTR_KPARAM_INFO
	.align		4
.L_80:
        /*0028*/ 	.byte	0x04, 0x17
        /*002a*/ 	.short	(.L_82 - .L_81)
.L_81:
        /*002c*/ 	.word	0x00000000
        /*0030*/ 	.short	0x0001
        /*0032*/ 	.short	0x0008
        /*0034*/ 	.byte	0x00, 0xf5, 0x21, 0x00


	//----- nvinfo : EIATTR_KPARAM_INFO
	.align		4
.L_82:
        /*0038*/ 	.byte	0x04, 0x17
        /*003a*/ 	.short	(.L_84 - .L_83)
.L_83:
        /*003c*/ 	.word	0x00000000
        /*0040*/ 	.short	0x0000
        /*0042*/ 	.short	0x0000
        /*0044*/ 	.byte	0x00, 0xf5, 0x21, 0x00


	//----- nvinfo : EIATTR_SPARSE_MMA_MASK
	.align		4
.L_84:
        /*0048*/ 	.byte	0x03, 0x50
        /*004a*/ 	.short	0x0000


	//----- nvinfo : EIATTR_MAXREG_COUNT
	.align		4
        /*004c*/ 	.byte	0x03, 0x1b
        /*004e*/ 	.short	0x00ff


	//----- nvinfo : EIATTR_MERCURY_ISA_VERSION
	.align		4
        /*0050*/ 	.byte	0x03, 0x5f
        /*0052*/ 	.short	0x0101


	//----- nvinfo : EIATTR_COOP_GROUP_MASK_REGIDS
	.align		4
        /*0054*/ 	.byte	0x04, 0x29
        /*0056*/ 	.short	(.L_86 - .L_85)


	//   ....[0]....
.L_85:
        /*0058*/ 	.word	0xffffffff


	//----- nvinfo : EIATTR_COOP_GROUP_INSTR_OFFSETS
	.align		4
.L_86:
        /*005c*/ 	.byte	0x04, 0x28
        /*005e*/ 	.short	(.L_88 - .L_87)


	//   ....[0]....
.L_87:
        /*0060*/ 	.word	0x000001e0


	//----- nvinfo : EIATTR_VRC_CTA_INIT_COUNT
	.align		4
.L_88:
        /*0064*/ 	.byte	0x02, 0x4a
	.zero		1
	.zero		1


	//----- nvinfo : EIATTR_EXIT_INSTR_OFFSETS
	.align		4
        /*0068*/ 	.byte	0x04, 0x1c
        /*006a*/ 	.short	(.L_90 - .L_89)


	//   ....[0]....
.L_89:
        /*006c*/ 	.word	0x00000030


	//   ....[1]....
        /*0070*/ 	.word	0x00000200


	//----- nvinfo : EIATTR_CRS_STACK_SIZE
	.align		4
.L_90:
        /*0074*/ 	.byte	0x04, 0x1e
        /*0076*/ 	.short	(.L_92 - .L_91)
.L_91:
        /*0078*/ 	.word	0x00000000


	//----- nvinfo : EIATTR_CBANK_PARAM_SIZE
	.align		4
.L_92:
        /*007c*/ 	.byte	0x03, 0x19
        /*007e*/ 	.short	0x0018


	//----- nvinfo : EIATTR_PARAM_CBANK
	.align		4
        /*0080*/ 	.byte	0x04, 0x0a
        /*0082*/ 	.short	(.L_94 - .L_93)
	.align		4
.L_93:
        /*0084*/ 	.word	index@(.nv.constant0._Z17spinlock_transferPiP7Accountii)
        /*0088*/ 	.short	0x0380
        /*008a*/ 	.short	0x0018


	//----- nvinfo : EIATTR_SW_WAR
	.align		4
.L_94:
        /*008c*/ 	.byte	0x04, 0x36
        /*008e*/ 	.short	(.L_96 - .L_95)
.L_95:
        /*0090*/ 	.word	0x00000008
.L_96:


//--------------------- .nv.info._Z16atomic_incrementPii --------------------------
	.section	.nv.info._Z16atomic_incrementPii,"",@"SHT_CUDA_INFO"
	.sectionflags	@""
	.align	4


	//----- nvinfo : EIATTR_CUDA_API_VERSION
	.align		4
        /*0000*/ 	.byte	0x04, 0x37
        /*0002*/ 	.short	(.L_98 - .L_97)
.L_97:
        /*0004*/ 	.word	0x00000082


	//----- nvinfo : EIATTR_KPARAM_INFO
	.align		4
.L_98:
        /*0008*/ 	.byte	0x04, 0x17
        /*000a*/ 	.short	(.L_100 - .L_99)
.L_99:
        /*000c*/ 	.word	0x00000000
        /*0010*/ 	.short	0x0001
        /*0012*/ 	.short	0x0008
        /*0014*/ 	.byte	0x00, 0xf0, 0x11, 0x00


	//----- nvinfo : EIATTR_KPARAM_INFO
	.align		4
.L_100:
        /*0018*/ 	.byte	0x04, 0x17
        /*001a*/ 	.short	(.L_102 - .L_101)
.L_101:
        /*001c*/ 	.word	0x00000000
        /*0020*/ 	.short	0x0000
        /*0022*/ 	.short	0x0000
        /*0024*/ 	.byte	0x00, 0xf5, 0x21, 0x00


	//----- nvinfo : EIATTR_SPARSE_MMA_MASK
	.align		4
.L_102:
        /*0028*/ 	.byte	0x03, 0x50
        /*002a*/ 	.short	0x0000


	//----- nvinfo : EIATTR_MAXREG_COUNT
	.align		4
        /*002c*/ 	.byte	0x03, 0x1b
        /*002e*/ 	.short	0x00ff


	//----- nvinfo : EIATTR_MERCURY_ISA_VERSION
	.align		4
        /*0030*/ 	.byte	0x03, 0x5f
        /*0032*/ 	.short	0x0101


	//----- nvinfo : EIATTR_INT_WARP_WIDE_INSTR_OFFSETS
	.align		4
        /*0034*/ 	.byte	0x04, 0x31
        /*0036*/ 	.short	(.L_104 - .L_103)


	//   ....[0]....
.L_103:
        /*0038*/ 	.word	0x000000d0


	//   ....[1]....
        /*003c*/ 	.word	0x000001c0


	//----- nvinfo : EIATTR_VRC_CTA_INIT_COUNT
	.align		4
.L_104:
        /*0040*/ 	.byte	0x02, 0x4a
	.zero		1
	.zero		1


	//----- nvinfo : EIATTR_EXIT_INSTR_OFFSETS
	.align		4
        /*0044*/ 	.byte	0x04, 0x1c
        /*0046*/ 	.short	(.L_106 - .L_105)


	//   ....[0]....
.L_105:
        /*0048*/ 	.word	0x00000030


	//   ....[1]....
        /*004c*/ 	.word	0x00000180


	//   ....[2]....
        /*0050*/ 	.word	0x00000240


	//----- nvinfo : EIATTR_CBANK_PARAM_SIZE
	.align		4
.L_106:
        /*0054*/ 	.byte	0x03, 0x19
        /*0056*/ 	.short	0x000c


	//----- nvinfo : EIATTR_PARAM_CBANK
	.align		4
        /*0058*/ 	.byte	0x04, 0x0a
        /*005a*/ 	.short	(.L_108 - .L_107)
	.align		4
.L_107:
        /*005c*/ 	.word	index@(.nv.constant0._Z16atomic_incrementPii)
        /*0060*/ 	.short	0x0380
        /*0062*/ 	.short	0x000c


	//----- nvinfo : EIATTR_SW_WAR
	.align		4
.L_108:
        /*0064*/ 	.byte	0x04, 0x36
        /*0066*/ 	.short	(.L_110 - .L_109)
.L_109:
        /*0068*/ 	.word	0x00000008
.L_110:


//--------------------- .nv.info._Z23warp_spinlock_incrementPiS_i --------------------------
	.section	.nv.info._Z23warp_spinlock_incrementPiS_i,"",@"SHT_CUDA_INFO"
	.sectionflags	@""
	.align	4


	//----- nvinfo : EIATTR_CUDA_API_VERSION
	.align		4
        /*0000*/ 	.byte	0x04, 0x37
        /*0002*/ 	.short	(.L_112 - .L_111)
.L_111:
        /*0004*/ 	.word	0x00000082


	//----- nvinfo : EIATTR_KPARAM_INFO
	.align		4
.L_112:
        /*0008*/ 	.byte	0x04, 0x17
        /*000a*/ 	.short	(.L_114 - .L_113)
.L_113:
        /*000c*/ 	.word	0x00000000
        /*0010*/ 	.short	0x0002
        /*0012*/ 	.short	0x0010
        /*0014*/ 	.byte	0x00, 0xf0, 0x11, 0x00


	//----- nvinfo : EIATTR_KPARAM_INFO
	.align		4
.L_114:
        /*0018*/ 	.byte	0x04, 0x17
        /*001a*/ 	.short	(.L_116 - .L_115)
.L_115:
        /*001c*/ 	.word	0x00000000
        /*0020*/ 	.short	0x0001
        /*0022*/ 	.short	0x0008
        /*0024*/ 	.byte	0x00, 0xf5, 0x21, 0x00


	//----- nvinfo : EIATTR_KPARAM_INFO
	.align		4
.L_116:
        /*0028*/ 	.byte	0x04, 0x17
        /*002a*/ 	.short	(.L_118 - .L_117)
.L_117:
        /*002c*/ 	.word	0x00000000
        /*0030*/ 	.short	0x0000
        /*0032*/ 	.short	0x0000
        /*0034*/ 	.byte	0x00, 0xf5, 0x21, 0x00


	//----- nvinfo : EIATTR_SPARSE_MMA_MASK
	.align		4
.L_118:
        /*0038*/ 	.byte	0x03, 0x50
        /*003a*/ 	.short	0x0000


	//----- nvinfo : EIATTR_MAXREG_COUNT
	.align		4
        /*003c*/ 	.byte	0x03, 0x1b
        /*003e*/ 	.short	0x00ff


	//----- nvinfo : EIATTR_MERCURY_ISA_VERSION
	.align		4
        /*0040*/ 	.byte	0x03, 0x5f
        /*0042*/ 	.short	0x0101


	//----- nvinfo : EIATTR_COOP_GROUP_MASK_REGIDS
	.align		4
        /*0044*/ 	.byte	0x04, 0x29
        /*0046*/ 	.short	(.L_120 - .L_119)


	//   ....[0]....
.L_119:
        /*0048*/ 	.word	0xffffffff


	//----- nvinfo : EIATTR_COOP_GROUP_INSTR_OFFSETS
	.align		4
.L_120:
        /*004c*/ 	.byte	0x04, 0x28
        /*004e*/ 	.short	(.L_122 - .L_121)


	//   ....[0]....
.L_121:
        /*0050*/ 	.word	0x000001a0


	//----- nvinfo : EIATTR_VRC_CTA_INIT_COUNT
	.align		4
.L_122:
        /*0054*/ 	.byte	0x02, 0x4a
	.zero		1
	.zero		1


	//----- nvinfo : EIATTR_EXIT_INSTR_OFFSETS
	.align		4
        /*0058*/ 	.byte	0x04, 0x1c
        /*005a*/ 	.short	(.L_124 - .L_123)


	//   ....[0]....
.L_123:
        /*005c*/ 	.word	0x00000030


	//   ....[1]....
        /*0060*/ 	.word	0x000001c0


	//----- nvinfo : EIATTR_CRS_STACK_SIZE
	.align		4
.L_124:
        /*0064*/ 	.byte	0x04, 0x1e
        /*0066*/ 	.short	(.L_126 - .L_125)
.L_125:
        /*0068*/ 	.word	0x00000000


	//----- nvinfo : EIATTR_CBANK_PARAM_SIZE
	.align		4
.L_126:
        /*006c*/ 	.byte	0x03, 0x19
        /*006e*/ 	.short	0x0014


	//----- nvinfo : EIATTR_PARAM_CBANK
	.align		4
        /*0070*/ 	.byte	0x04, 0x0a
        /*0072*/ 	.short	(.L_128 - .L_127)
	.align		4
.L_127:
        /*0074*/ 	.word	index@(.nv.constant0._Z23warp_spinlock_incrementPiS_i)
        /*0078*/ 	.short	0x0380
        /*007a*/ 	.short	0x0014


	//----- nvinfo : EIATTR_SW_WAR
	.align		4
.L_128:
        /*007c*/ 	.byte	0x04, 0x36
        /*007e*/ 	.short	(.L_130 - .L_129)
.L_129:
        /*0080*/ 	.word	0x00000008
.L_130:


//--------------------- .nv.info._Z18spinlock_incrementPiS_i --------------------------
	.section	.nv.info._Z18spinlock_incrementPiS_i,"",@"SHT_CUDA_INFO"
	.sectionflags	@""
	.align	4


	//----- nvinfo : EIATTR_CUDA_API_VERSION
	.align		4
        /*0000*/ 	.byte	0x04, 0x37
        /*0002*/ 	.short	(.L_132 - .L_131)
.L_131:
        /*0004*/ 	.word	0x00000082


	//----- nvinfo : EIATTR_KPARAM_INFO
	.align		4
.L_132:
        /*0008*/ 	.byte	0x04, 0x17
        /*000a*/ 	.short	(.L_134 - .L_133)
.L_133:
        /*000c*/ 	.word	0x00000000
        /*0010*/ 	.short	0x0002
        /*0012*/ 	.short	0x0010
        /*0014*/ 	.byte	0x00, 0xf0, 0x11, 0x00


	//----- nvinfo : EIATTR_KPARAM_INFO
	.align		4
.L_134:
        /*0018*/ 	.byte	0x04, 0x17
        /*001a*/ 	.short	(.L_136 - .L_135)
.L_135:
        /*001c*/ 	.word	0x00000000
        /*0020*/ 	.short	0x0001
        /*0022*/ 	.short	0x0008
        /*0024*/ 	.byte	0x00, 0xf5, 0x21, 0x00


	//----- nvinfo : EIATTR_KPARAM_INFO
	.align		4
.L_136:
        /*0028*/ 	.byte	0x04, 0x17
        /*002a*/ 	.short	(.L_138 - .L_137)
.L_137:
        /*002c*/ 	.word	0x00000000
        /*0030*/ 	.short	0x0000
        /*0032*/ 	.short	0x0000
        /*0034*/ 	.byte	0x00, 0xf5, 0x21, 0x00


	//----- nvinfo : EIATTR_SPARSE_MMA_MASK
	.align		4
.L_138:
        /*0038*/ 	.byte	0x03, 0x50
        /*003a*/ 	.short	0x0000


	//----- nvinfo : EIATTR_MAXREG_COUNT
	.align		4
        /*003c*/ 	.byte	0x03, 0x1b
        /*003e*/ 	.short	0x00ff


	//----- nvinfo : EIATTR_MERCURY_ISA_VERSION
	.align		4
        /*0040*/ 	.byte	0x03, 0x5f
        /*0042*/ 	.short	0x0101


	//----- nvinfo : EIATTR_VRC_CTA_INIT_COUNT
	.align		4
        /*0044*/ 	.byte	0x02, 0x4a
	.zero		1
	.zero		1


	//----- nvinfo : EIATTR_EXIT_INSTR_OFFSETS
	.align		4
        /*0048*/ 	.byte	0x04, 0x1c
        /*004a*/ 	.short	(.L_140 - .L_139)


	//   ....[0]....
.L_139:
        /*004c*/ 	.word	0x00000030


	//   ....[1]....
        /*0050*/ 	.word	0x00000180


	//----- nvinfo : EIATTR_CRS_STACK_SIZE
	.align		4
.L_140:
        /*0054*/ 	.byte	0x04, 0x1e
        /*0056*/ 	.short	(.L_142 - .L_141)
.L_141:
        /*0058*/ 	.word	0x00000000


	//----- nvinfo : EIATTR_CBANK_PARAM_SIZE
	.align		4
.L_142:
        /*005c*/ 	.byte	0x03, 0x19
        /*005e*/ 	.short	0x0014


	//----- nvinfo : EIATTR_PARAM_CBANK
	.align		4
        /*0060*/ 	.byte	0x04, 0x0a
        /*0062*/ 	.short	(.L_144 - .L_143)
	.align		4
.L_143:
        /*0064*/ 	.word	index@(.nv.constant0._Z18spinlock_incrementPiS_i)
        /*0068*/ 	.short	0x0380
        /*006a*/ 	.short	0x0014


	//----- nvinfo : EIATTR_SW_WAR
	.align		4
.L_144:
        /*006c*/ 	.byte	0x04, 0x36
        /*006e*/ 	.short	(.L_146 - .L_145)
.L_145:
        /*0070*/ 	.word	0x00000008
.L_146:


//--------------------- .nv.callgraph             --------------------------
	.section	.nv.callgraph,"",@"SHT_CUDA_CALLGRAPH"
	.align	4
	.sectionentsize	8
	.align		4
        /*0000*/ 	.word	0x00000000
	.align		4
        /*0004*/ 	.word	0xffffffff
	.align		4
        /*0008*/ 	.word	index@(_Z27demonstrate_deadlock_dangerv)
	.align		4
        /*000c*/ 	.word	index@(vprintf)
	.align		4
        /*0010*/ 	.word	0x00000000
	.align		4
        /*0014*/ 	.word	0xfffffffe
	.align		4
        /*0018*/ 	.word	0x00000000
	.align		4
        /*001c*/ 	.word	0xfffffffd
	.align		4
        /*0020*/ 	.word	0x00000000
	.align		4
        /*0024*/ 	.word	0xfffffffc


//--------------------- .nv.constant4             --------------------------
	.section	.nv.constant4,"a",@progbits
	.align	8
	.align		8
.nv.constant4:
        /*0000*/ 	.dword	vprintf
	.align		8
        /*0008*/ 	.dword	$str
	.align		8
        /*0010*/ 	.dword	$str$1
	.align		8
        /*0018*/ 	.dword	$str$2
	.align		8
        /*0020*/ 	.dword	$str$3
	.align		8
        /*0028*/ 	.dword	$str$4
	.align		8
        /*0030*/ 	.dword	$str$5
	.align		8
        /*0038*/ 	.dword	$str$6
	.align		8
        /*0040*/ 	.dword	$str$7
	.align		8
        /*0048*/ 	.dword	$str$8
	.align		8
        /*0050*/ 	.dword	$str$9
	.align		8
        /*0058*/ 	.dword	$str$10


//--------------------- .text._Z27demonstrate_deadlock_dangerv --------------------------
	.section	.text._Z27demonstrate_deadlock_dangerv,"ax",@progbits
	.align	128
        .global         _Z27demonstrate_deadlock_dangerv
        .type           _Z27demonstrate_deadlock_dangerv,@function
        .size           _Z27demonstrate_deadlock_dangerv,(.L_x_36 - _Z27demonstrate_deadlock_dangerv)
        .other          _Z27demonstrate_deadlock_dangerv,@"STO_CUDA_ENTRY STV_DEFAULT"
_Z27demonstrate_deadlock_dangerv:
.text._Z27demonstrate_deadlock_dangerv:
[----:B------:R-:W0:Y:S01]  /*0000*/  LDC R1, c[0x0][0x37c] ;  /* 0x0000df00ff017b82 */ /* 0x000e220000000800 */
[----:B------:R-:W1:Y:S07]  /*0010*/  S2R R0, SR_TID.X ;  /* 0x0000000000007919 */ /* 0x000e6e0000002100 */
[----:B------:R-:W1:Y:S02]  /*0020*/  S2UR UR4, SR_CTAID.X ;  /* 0x00000000000479c3 */ /* 0x000e640000002500 */
[----:B-1----:R-:W-:-:S13]  /*0030*/  LOP3.LUT P0, RZ, R0, UR4, RZ, 0xfc, !PT ;  /* 0x0000000400ff7c12 */ /* 0x002fda000f80fcff */
[----:B------:R-:W-:Y:S05]  /*0040*/  @P0 EXIT ;  /* 0x000000000000094d */ /* 0x000fea0003800000 */
[----:B------:R-:W-:Y:S01]  /*0050*/  MOV R2, 0x0 ;  /* 0x0000000000027802 */ /* 0x000fe20000000f00 */
[----:B------:R-:W1:Y:S01]  /*0060*/  LDCU.64 UR4, c[0x4][0x8] ;  /* 0x01000100ff0477ac */ /* 0x000e620008000a00 */
[----:B------:R-:W-:Y:S02]  /*0070*/  CS2R R6, SRZ ;  /* 0x0000000000067805 */ /* 0x000fe4000001ff00 */
[----:B------:R2:W3:Y:S01]  /*0080*/  LDC.64 R8, c[0x4][R2] ;  /* 0x0100000002087b82 */ /* 0x0004e20000000a00 */
[----:B-1----:R-:W-:Y:S02]  /*0090*/  IMAD.U32 R4, RZ, RZ, UR4 ;  /* 0x00000004ff047e24 */ /* 0x002fe4000f8e00ff */
[----:B--2---:R-:W-:-:S07]  /*00a0*/  IMAD.U32 R5, RZ, RZ, UR5 ;  /* 0x00000005ff057e24 */ /* 0x004fce000f8e00ff */
[----:B------:R-:W-:-:S07]  /*00b0*/  LEPC R20, `(.L_x_0) ;  /* 0x000000001014794e */ /* 0x000fce0000000000 */
[----:B0--3--:R-:W-:Y:S05]  /*00c0*/  CALL.ABS.NOINC R8 ;  /* 0x0000000008007343 */ /* 0x009fea0003c00000 */
.L_x_0:
[----:B------:R0:W1:Y:S01]  /*00d0*/  LDC.64 R8, c[0x4][R2] ;  /* 0x0100000002087b82 */ /* 0x0000620000000a00 */
[----:B------:R-:W2:Y:S01]  /*00e0*/  LDCU.64 UR4, c[0x4][0x10] ;  /* 0x01000200ff0477ac */ /* 0x000ea20008000a00 */
[----:B------:R-:W-:Y:S01]  /*00f0*/  CS2R R6, SRZ ;  /* 0x0000000000067805 */ /* 0x000fe2000001ff00 */
[----:B--2---:R-:W-:Y:S02]  /*0100*/  IMAD.U32 R4, RZ, RZ, UR4 ;  /* 0x00000004ff047e24 */ /* 0x004fe4000f8e00ff */
[----:B0-----:R-:W-:-:S07]  /*0110*/  IMAD.U32 R5, RZ, RZ, UR5 ;  /* 0x00000005ff057e24 */ /* 0x001fce000f8e00ff */
[----:B------:R-:W-:-:S07]  /*0120*/  LEPC R20, `(.L_x_1) ;  /* 0x000000001014794e */ /* 0x000fce0000000000 */
[----:B-1----:R-:W-:Y:S05]  /*0130*/  CALL.ABS.NOINC R8 ;  /* 0x0000000008007343 */ /* 0x002fea0003c00000 */
.L_x_1:
[----:B------:R0:W1:Y:S01]  /*0140*/  LDC.64 R8, c[0x4][R2] ;  /* 0x0100000002087b82 */ /* 0x0000620000000a00 */
[----:B------:R-:W2:Y:S01]  /*0150*/  LDCU.64 UR4, c[0x4][0x18] ;  /* 0x01000300ff0477ac */ /* 0x000ea20008000a00 */
[----:B------:R-:W-:Y:S01]  /*0160*/  CS2R R6, SRZ ;  /* 0x0000000000067805 */ /* 0x000fe2000001ff00 */
[----:B--2---:R-:W-:Y:S02]  /*0170*/  IMAD.U32 R4, RZ, RZ, UR4 ;  /* 0x00000004ff047e24 */ /* 0x004fe4000f8e00ff */
[----:B0-----:R-:W-:-:S07]  /*0180*/  IMAD.U32 R5, RZ, RZ, UR5 ;  /* 0x00000005ff057e24 */ /* 0x001fce000f8e00ff */
[----:B------:R-:W-:-:S07]  /*0190*/  LEPC R20, `(.L_x_2) ;  /* 0x000000001014794e */ /* 0x000fce0000000000 */
[----:B-1----:R-:W-:Y:S05]  /*01a0*/  CALL.ABS.NOINC R8 ;  /* 0x0000000008007343 */ /* 0x002fea0003c00000 */
.L_x_2:
[----:B------:R0:W1:Y:S01]  /*01b0*/  LDC.64 R8, c[0x4][R2] ;  /* 0x0100000002087b82 */ /* 0x0000620000000a00 */
[----:B------:R-:W2:Y:S01]  /*01c0*/  LDCU.64 UR4, c[0x4][0x20] ;  /* 0x01000400ff0477ac */ /* 0x000ea20008000a00 */
[----:B------:R-:W-:Y:S01]  /*01d0*/  CS2R R6, SRZ ;  /* 0x0000000000067805 */ /* 0x000fe2000001ff00 */
[----:B--2---:R-:W-:Y:S02]  /*01e0*/  IMAD.U32 R4, RZ, RZ, UR4 ;  /* 0x00000004ff047e24 */ /* 0x004fe4000f8e00ff */
[----:B0-----:R-:W-:-:S07]  /*01f0*/  IMAD.U32 R5, RZ, RZ, UR5 ;  /* 0x00000005ff057e24 */ /* 0x001fce000f8e00ff */
[----:B------:R-:W-:-:S07]  /*0200*/  LEPC R20, `(.L_x_3) ;  /* 0x000000001014794e */ /* 0x000fce0000000000 */
[----:B-1----:R-:W-:Y:S05]  /*0210*/  CALL.ABS.NOINC R8 ;  /* 0x0000000008007343 */ /* 0x002fea0003c00000 */
.L_x_3:
[----:B------:R0:W1:Y:S01]  /*0220*/  LDC.64 R8, c[0x4][R2] ;  /* 0x0100000002087b82 */ /* 0x0000620000000a00 */
[----:B------:R-:W2:Y:S01]  /*0230*/  LDCU.64 UR4, c[0x4][0x28] ;  /* 0x01000500ff0477ac */ /* 0x000ea20008000a00 */
[----:B------:R-:W-:Y:S01]  /*0240*/  CS2R R6, SRZ ;  /* 0x0000000000067805 */ /* 0x000fe2000001ff00 */
[----:B--2---:R-:W-:Y:S02]  /*0250*/  IMAD.U32 R4, RZ, RZ, UR4 ;  /* 0x00000004ff047e24 */ /* 0x004fe4000f8e00ff */
[----:B0-----:R-:W-:-:S07]  /*0260*/  IMAD.U32 R5, RZ, RZ, UR5 ;  /* 0x00000005ff057e24 */ /* 0x001fce000f8e00ff */
[----:B------:R-:W-:-:S07]  /*0270*/  LEPC R20, `(.L_x_4) ;  /* 0x000000001014794e */ /* 0x000fce0000000000 */
[----:B-1----:R-:W-:Y:S05]  /*0280*/  CALL.ABS.NOINC R8 ;  /* 0x0000000008007343 */ /* 0x002fea0003c00000 */
.L_x_4:
[----:B------:R0:W1:Y:S01]  /*0290*/  LDC.64 R8, c[0x4][R2] ;  /* 0x0100000002087b82 */ /* 0x0000620000000a00 */
[----:B------:R-:W2:Y:S01]  /*02a0*/  LDCU.64 UR4, c[0x4][0x30] ;  /* 0x01000600ff0477ac */ /* 0x000ea20008000a00 */
[----:B------:R-:W-:Y:S01]  /*02b0*/  CS2R R6, SRZ ;  /* 0x0000000000067805 */ /* 0x000fe2000001ff00 */
[----:B--2---:R-:W-:Y:S02]  /*02c0*/  IMAD.U32 R4, RZ, RZ, UR4 ;  /* 0x00000004ff047e24 */ /* 0x004fe4000f8e00ff */
[----:B0-----:R-:W-:-:S07]  /*02d0*/  IMAD.U32 R5, RZ, RZ, UR5 ;  /* 0x00000005ff057e24 */ /* 0x001fce000f8e00ff */
[----:B------:R-:W-:-:S07]  /*02e0*/  LEPC R20, `(.L_x_5) ;  /* 0x000000001014794e */ /* 0x000fce0000000000 */
[----:B-1----:R-:W-:Y:S05]  /*02f0*/  CALL.ABS.NOINC R8 ;  /* 0x0000000008007343 */ /* 0x002fea0003c00000 */
.L_x_5:
[----:B------:R0:W1:Y:S01]  /*0300*/  LDC.64 R8, c[0x4][R2] ;  /* 0x0100000002087b82 */ /* 0x0000620000000a00 */
[----:B------:R-:W2:Y:S01]  /*0310*/  LDCU.64 UR4, c[0x4][0x38] ;  /* 0x01000700ff0477ac */ /* 0x000ea20008000a00 */
[----:B------:R-:W-:Y:S01]  /*0320*/  CS2R R6, SRZ ;  /* 0x0000000000067805 */ /* 0x000fe2000001ff00 */
[----:B--2---:R-:W-:Y:S02]  /*0330*/  IMAD.U32 R4, RZ, RZ, UR4 ;  /* 0x00000004ff047e24 */ /* 0x004fe4000f8e00ff */
[----:B0-----:R-:W-:-:S07]  /*0340*/  IMAD.U32 R5, RZ, RZ, UR5 ;  /* 0x00000005ff057e24 */ /* 0x001fce000f8e00ff */
[----:B------:R-:W-:-:S07]  /*0350*/  LEPC R20, `(.L_x_6) ;  /* 0x000000001014794e */ /* 0x000fce0000000000 */
[----:B-1----:R-:W-:Y:S05]  /*0360*/  CALL.ABS.NOINC R8 ;  /* 0x0000000008007343 */ /* 0x002fea0003c00000 */
.L_x_6:
[----:B------:R0:W1:Y:S01]  /*0370*/  LDC.64 R8, c[0x4][R2] ;  /* 0x0100000002087b82 */ /* 0x0000620000000a00 */
[----:B------:R-:W2:Y:S01]  /*0380*/  LDCU.64 UR4, c[0x4][0x40] ;  /* 0x01000800ff0477ac */ /* 0x000ea20008000a00 */
[----:B------:R-:W-:Y:S01]  /*0390*/  CS2R R6, SRZ ;  /* 0x0000000000067805 */ /* 0x000fe2000001ff00 */
[----:B--2---:R-:W-:Y:S02]  /*03a0*/  IMAD.U32 R4, RZ, RZ, UR4 ;  /* 0x00000004ff047e24 */ /* 0x004fe4000f8e00ff */
[----:B0-----:R-:W-:-:S07]  /*03b0*/  IMAD.U32 R5, RZ, RZ, UR5 ;  /* 0x00000005ff057e24 */ /* 0x001fce000f8e00ff */
[----:B------:R-:W-:-:S07]  /*03c0*/  LEPC R20, `(.L_x_7) ;  /* 0x000000001014794e */ /* 0x000fce0000000000 */
[----:B-1----:R-:W-:Y:S05]  /*03d0*/  CALL.ABS.NOINC R8 ;  /* 0x0000000008007343 */ /* 0x002fea0003c00000 */
.L_x_7:
[----:B------:R0:W1:Y:S01]  /*03e0*/  LDC.64 R8, c[0x4][R2] ;  /* 0x0100000002087b82 */ /* 0x0000620000000a00 */
[----:B------:R-:W2:Y:S01]  /*03f0*/  LDCU.64 UR4, c[0x4][0x48] ;  /* 0x01000900ff0477ac */ /* 0x000ea20008000a00 */
[----:B------:R-:W-:Y:S01]  /*0400*/  CS2R R6, SRZ ;  /* 0x0000000000067805 */ /* 0x000fe2000001ff00 */
[----:B--2---:R-:W-:Y:S02]  /*0410*/  IMAD.U32 R4, RZ, RZ, UR4 ;  /* 0x00000004ff047e24 */ /* 0x004fe4000f8e00ff */
[----:B0-----:R-:W-:-:S07]  /*0420*/  IMAD.U32 R5, RZ, RZ, UR5 ;  /* 0x00000005ff057e24 */ /* 0x001fce000f8e00ff */
[----:B------:R-:W-:-:S07]  /*0430*/  LEPC R20, `(.L_x_8) ;  /* 0x000000001014794e */ /* 0x000fce0000000000 */
[----:B-1----:R-:W-:Y:S05]  /*0440*/  CALL.ABS.NOINC R8 ;  /* 0x0000000008007343 */ /* 0x002fea0003c00000 */
.L_x_8:
[----:B------:R0:W1:Y:S01]  /*0450*/  LDC.64 R8, c[0x4][R2] ;  /* 0x0100000002087b82 */ /* 0x0000620000000a00 */
[----:B------:R-:W2:Y:S01]  /*0460*/  LDCU.64 UR4, c[0x4][0x50] ;  /* 0x01000a00ff0477ac */ /* 0x000ea20008000a00 */
[----:B------:R-:W-:Y:S01]  /*0470*/  CS2R R6, SRZ ;  /* 0x0000000000067805 */ /* 0x000fe2000001ff00 */
[----:B--2---:R-:W-:Y:S02]  /*0480*/  IMAD.U32 R4, RZ, RZ, UR4 ;  /* 0x00000004ff047e24 */ /* 0x004fe4000f8e00ff */
[----:B0-----:R-:W-:-:S07]  /*0490*/  IMAD.U32 R5, RZ, RZ, UR5 ;  /* 0x00000005ff057e24 */ /* 0x001fce000f8e00ff */
[----:B------:R-:W-:-:S07]  /*04a0*/  LEPC R20, `(.L_x_9) ;  /* 0x000000001014794e */ /* 0x000fce0000000000 */
[----:B-1----:R-:W-:Y:S05]  /*04b0*/  CALL.ABS.NOINC R8 ;  /* 0x0000000008007343 */ /* 0x002fea0003c00000 */
.L_x_9:
[----:B------:R-:W0:Y:S01]  /*04c0*/  LDC.64 R2, c[0x4][R2] ;  /* 0x0100000002027b82 */ /* 0x000e220000000a00 */
[----:B------:R-:W1:Y:S01]  /*04d0*/  LDCU.64 UR4, c[0x4][0x58] ;  /* 0x01000b00ff0477ac */ /* 0x000e620008000a00 */
[----:B------:R-:W-:Y:S01]  /*04e0*/  CS2R R6, SRZ ;  /* 0x0000000000067805 */ /* 0x000fe2000001ff00 */
[----:B-1----:R-:W-:Y:S02]  /*04f0*/  IMAD.U32 R4, RZ, RZ, UR4 ;  /* 0x00000004ff047e24 */ /* 0x002fe4000f8e00ff */
[----:B------:R-:W-:-:S07]  /*0500*/  IMAD.U32 R5, RZ, RZ, UR5 ;  /* 0x00000005ff057e24 */ /* 0x000fce000f8e00ff */
[----:B------:R-:W-:-:S07]  /*0510*/  LEPC R20, `(.L_x_10) ;  /* 0x000000001014794e */ /* 0x000fce0000000000 */
[----:B0-----:R-:W-:Y:S05]  /*0520*/  CALL.ABS.NOINC R2 ;  /* 0x0000000002007343 */ /* 0x001fea0003c00000 */
.L_x_10:
[----:B------:R-:W-:Y:S05]  /*0530*/  EXIT ;  /* 0x000000000000794d */ /* 0x000fea0003800000 */
.L_x_11:
[----:B------:R-:W-:-:S00]  /*0540*/  BRA `(.L_x_11) ;  /* 0xfffffffc00fc7947 */ /* 0x000fc0000383ffff */
[----:B------:R-:W-:-:S00]  /*0550*/  NOP ;  /* 0x0000000000007918 */ /* 0x000fc00000000000 */
        /* <DEDUP_REMOVED lines=10> */
.L_x_36:


//--------------------- .text._Z17lockfree_transferPyii --------------------------
	.section	.text._Z17lockfree_transferPyii,"ax",@progbits
	.align	128
        .global         _Z17lockfree_transferPyii
        .type           _Z17lockfree_transferPyii,@function
        .size           _Z17lockfree_transferPyii,(.L_x_37 - _Z17lockfree_transferPyii)
        .other          _Z17lockfree_transferPyii,@"STO_CUDA_ENTRY STV_DEFAULT"
_Z17lockfree_transferPyii:
.text._Z17lockfree_transferPyii:
[----:B------:R-:W-:Y:S08]  /*0000*/  LDC R1, c[0x0][0x37c] ;  /* 0x0000df00ff017b82 */ /* 0x000ff00000000800 */
[----:B------:R-:W0:Y:S02]  /*0010*/  LDC R0, c[0x0][0x38c] ;  /* 0x0000e300ff007b82 */ /* 0x000e240000000800 */
[----:B0-----:R-:W-:-:S13]  /*0020*/  ISETP.GE.AND P0, PT, R0, 0x1, PT ;  /* 0x000000010000780c */ /* 0x001fda0003f06270 */
[----:B------:R-:W-:Y:S05]  /*0030*/  @!P0 EXIT ;  /* 0x000000000000894d */ /* 0x000fea0003800000 */
[----:B------:R-:W0:Y:S01]  /*0040*/  LDC.64 R2, c[0x0][0x380] ;  /* 0x0000e000ff027b82 */ /* 0x000e220000000a00 */
[----:B------:R-:W-:Y:S01]  /*0050*/  BSSY.RECONVERGENT B0, `(.L_x_12) ;  /* 0x0000014000007945 */ /* 0x000fe20003800200 */
[----:B------:R-:W-:Y:S01]  /*0060*/  IMAD.MOV.U32 R0, RZ, RZ, RZ ;  /* 0x000000ffff007224 */ /* 0x000fe200078e00ff */
[----:B------:R-:W1:Y:S01]  /*0070*/  LDCU.64 UR4, c[0x0][0x358] ;  /* 0x00006b00ff0477ac */ /* 0x000e620008000a00 */
[----:B------:R-:W2:Y:S01]  /*0080*/  LDCU UR7, c[0x0][0x38c] ;  /* 0x00007180ff0777ac */ /* 0x000ea20008000800 */
[----:B------:R-:W3:Y:S04]  /*0090*/  LDCU UR6, c[0x0][0x388] ;  /* 0x00007100ff0677ac */ /* 0x000ee80008000800 */
.L_x_16:
[----:B01----:R-:W3:Y:S01]  /*00a0*/  LDG.E.64 R4, desc[UR4][R2.64] ;  /* 0x0000000402047981 */ /* 0x003ee2000c1e1b00 */
[----:B------:R-:W-:Y:S05]  /*00b0*/  YIELD ;  /* 0x0000000000007946 */ /* 0x000fea0003800000 */
[----:B---3--:R-:W-:Y:S02]  /*00c0*/  VIADD R7, R5, UR6 ;  /* 0x0000000605077c36 */ /* 0x008fe40008000000 */
[----:B------:R-:W-:-:S06]  /*00d0*/  VIADD R6, R4, 0x1 ;  /* 0x0000000104067836 */ /* 0x000fcc0000000000 */
[----:B------:R-:W3:Y:S01]  /*00e0*/  ATOMG.E.CAS.64.STRONG.GPU PT, R6, [R2], R4, R6 ;  /* 0x00000004020673a9 */ /* 0x000ee200001ee506 */
[----:B------:R-:W-:Y:S01]  /*00f0*/  BSSY.RELIABLE B1, `(.L_x_13) ;  /* 0x0000008000017945 */ /* 0x000fe20003800100 */
[----:B---3--:R-:W-:-:S04]  /*0100*/  ISETP.NE.U32.AND P0, PT, R6, R4, PT ;  /* 0x000000040600720c */ /* 0x008fc80003f05070 */
[----:B------:R-:W-:-:S13]  /*0110*/  ISETP.NE.AND.EX P0, PT, R7, R5, PT, P0 ;  /* 0x000000050700720c */ /* 0x000fda0003f05300 */
[----:B------:R-:W-:Y:S05]  /*0120*/  @P0 BRA `(.L_x_14) ;  /* 0x0000000000100947 */ /* 0x000fea0003800000 */
[----:B------:R-:W-:-:S05]  /*0130*/  VIADD R0, R0, 0x1 ;  /* 0x0000000100007836 */ /* 0x000fca0000000000 */
[----:B--2---:R-:W-:-:S13]  /*0140*/  ISETP.NE.AND P0, PT, R0, UR7, PT ;  /* 0x0000000700007c0c */ /* 0x004fda000bf05270 */
[----:B------:R-:W-:Y:S05]  /*0150*/  @!P0 BREAK.RELIABLE B1 ;  /* 0x0000000000018942 */ /* 0x000fea0003800100 */
[----:B------:R-:W-:Y:S05]  /*0160*/  @!P0 BRA `(.L_x_15) ;  /* 0x0000000000088947 */ /* 0x000fea0003800000 */
.L_x_14:
[----:B--2---:R-:W-:Y:S05]  /*0170*/  BSYNC.RELIABLE B1 ;  /* 0x0000000000017941 */ /* 0x004fea0003800100 */
.L_x_13:
[----:B------:R-:W-:Y:S05]  /*0180*/  BRA `(.L_x_16) ;  /* 0xfffffffc00c47947 */ /* 0x000fea000383ffff */
.L_x_15:
[----:B------:R-:W-:Y:S05]  /*0190*/  BSYNC.RECONVERGENT B0 ;  /* 0x0000000000007941 */ /* 0x000fea0003800200 */
.L_x_12:
[----:B------:R-:W-:Y:S05]  /*01a0*/  EXIT ;  /* 0x000000000000794d */ /* 0x000fea0003800000 */
.L_x_17:
        /* <DEDUP_REMOVED lines=13> */
.L_x_37:


//--------------------- .text._Z17spinlock_transferPiP7Accountii --------------------------
	.section	.text._Z17spinlock_transferPiP7Accountii,"ax",@progbits
	.align	128
        .global         _Z17spinlock_transferPiP7Accountii
        .type           _Z17spinlock_transferPiP7Accountii,@function
        .size           _Z17spinlock_transferPiP7Accountii,(.L_x_38 - _Z17spinlock_transferPiP7Accountii)
        .other          _Z17spinlock_transferPiP7Accountii,@"STO_CUDA_ENTRY STV_DEFAULT"
_Z17spinlock_transferPiP7Accountii:
.text._Z17spinlock_transferPiP7Accountii:
[----:B------:R-:W-:Y:S08]  /*0000*/  LDC R1, c[0x0][0x37c] ;  /* 0x0000df00ff017b82 */ /* 0x000ff00000000800 */
[----:B------:R-:W0:Y:S02]  /*0010*/  LDC R0, c[0x0][0x394] ;  /* 0x0000e500ff007b82 */ /* 0x000e240000000800 */
[----:B0-----:R-:W-:-:S13]  /*0020*/  ISETP.GE.AND P0, PT, R0, 0x1, PT ;  /* 0x000000010000780c */ /* 0x001fda0003f06270 */
[----:B------:R-:W-:Y:S05]  /*0030*/  @!P0 EXIT ;  /* 0x000000000000894d */ /* 0x000fea0003800000 */
[----:B------:R-:W0:Y:S01]  /*0040*/  S2R R0, SR_TID.X ;  /* 0x0000000000007919 */ /* 0x000e220000002100 */
[----:B------:R-:W-:Y:S01]  /*0050*/  IMAD.MOV.U32 R8, RZ, RZ, RZ ;  /* 0x000000ffff087224 */ /* 0x000fe200078e00ff */
[----:B------:R-:W1:Y:S02]  /*0060*/  LDCU.64 UR4, c[0x0][0x358] ;  /* 0x00006b00ff0477ac */ /* 0x000e640008000a00 */
[----:B01----:R-:W-:-:S13]  /*0070*/  LOP3.LUT P0, RZ, R0, 0x1f, RZ, 0xc0, !PT ;  /* 0x0000001f00ff7812 */ /* 0x003fda000780c0ff */
.L_x_21:
[----:B0-----:R-:W0:Y:S01]  /*0080*/  LDCU UR6, c[0x0][0x394] ;  /* 0x00007280ff0677ac */ /* 0x001e220008000800 */
[----:B------:R-:W-:-:S05]  /*0090*/  VIADD R8, R8, 0x1 ;  /* 0x0000000108087836 */ /* 0x000fca0000000000 */
[----:B0-----:R-:W-:Y:S01]  /*00a0*/  ISETP.NE.AND P2, PT, R8, UR6, PT ;  /* 0x0000000608007c0c */ /* 0x001fe2000bf45270 */
[----:B-----5:R-:W-:-:S12]  /*00b0*/  @P0 BRA `(.L_x_18) ;  /* 0x0000000000480947 */ /* 0x020fd80003800000 */
[----:B------:R-:W0:Y:S01]  /*00c0*/  LDC.64 R2, c[0x0][0x380] ;  /* 0x0000e000ff027b82 */ /* 0x000e220000000a00 */
[----:B------:R-:W-:Y:S01]  /*00d0*/  BSSY B0, `(.L_x_19) ;  /* 0x0000007000007945 */ /* 0x000fe20003800000 */
[----:B------:R-:W-:-:S07]  /*00e0*/  IMAD.MOV.U32 R5, RZ, RZ, 0x1 ;  /* 0x00000001ff057424 */ /* 0x000fce00078e00ff */
.L_x_20:
[----:B------:R-:W-:Y:S01]  /*00f0*/  HFMA2 R4, -RZ, RZ, 0, 0 ;  /* 0x00000000ff047431 */ /* 0x000fe200000001ff */
[----:B------:R-:W-:Y:S05]  /*0100*/  YIELD ;  /* 0x0000000000007946 */ /* 0x000fea0003800000 */
[----:B0-----:R-:W2:Y:S02]  /*0110*/  ATOMG.E.CAS.STRONG.GPU PT, R0, [R2], R4, R5 ;  /* 0x00000004020073a9 */ /* 0x001ea400001ee105 */
[----:B--2---:R-:W-:-:S13]  /*0120*/  ISETP.NE.AND P1, PT, R0, RZ, PT ;  /* 0x000000ff0000720c */ /* 0x004fda0003f25270 */
[----:B------:R-:W-:Y:S05]  /*0130*/  @P1 BRA `(.L_x_20) ;  /* 0xfffffffc00ec1947 */ /* 0x000fea000383ffff */
[----:B------:R-:W-:Y:S05]  /*0140*/  BSYNC B0 ;  /* 0x0000000000007941 */ /* 0x000fea0003800000 */
.L_x_19:
[----:B------:R-:W0:Y:S01]  /*0150*/  LDC.64 R4, c[0x0][0x388] ;  /* 0x0000e200ff047b82 */ /* 0x000e220000000a00 */
[----:B------:R-:W1:Y:S01]  /*0160*/  LDCU UR6, c[0x0][0x390] ;  /* 0x00007200ff0677ac */ /* 0x000e620008000800 */
[----:B0-----:R-:W1:Y:S04]  /*0170*/  LDG.E R0, desc[UR4][R4.64] ;  /* 0x0000000404007981 */ /* 0x001e68000c1e1900 */
[----:B------:R-:W2:Y:S01]  /*0180*/  LDG.E R6, desc[UR4][R4.64+0x4] ;  /* 0x0000040404067981 */ /* 0x000ea2000c1e1900 */
[----:B-1----:R-:W-:Y:S01]  /*0190*/  VIADD R7, R0, UR6 ;  /* 0x0000000600077c36 */ /* 0x002fe20008000000 */
[----:B--2---:R-:W-:-:S04]  /*01a0*/  IADD3 R9, PT, PT, R6, 0x1, RZ ;  /* 0x0000000106097810 */ /* 0x004fc80007ffe0ff */
[----:B------:R0:W-:Y:S04]  /*01b0*/  STG.E desc[UR4][R4.64], R7 ;  /* 0x0000000704007986 */ /* 0x0001e8000c101904 */
[----:B------:R0:W-:Y:S04]  /*01c0*/  STG.E desc[UR4][R4.64+0x4], R9 ;  /* 0x0000040904007986 */ /* 0x0001e8000c101904 */
[----:B------:R0:W5:Y:S02]  /*01d0*/  ATOMG.E.EXCH.STRONG.GPU PT, RZ, desc[UR4][R2.64], RZ ;  /* 0x800000ff02ff79a8 */ /* 0x000164000c1ef104 */
.L_x_18:
[----:B------:R-:W-:Y:S05]  /*01e0*/  WARPSYNC.ALL ;  /* 0x0000000000007948 */ /* 0x000fea0003800000 */
[----:B------:R-:W-:Y:S05]  /*01f0*/  @P2 BRA `(.L_x_21) ;  /* 0xfffffffc00a02947 */ /* 0x000fea000383ffff */
[----:B------:R-:W-:Y:S05]  /*0200*/  EXIT ;  /* 0x000000000000794d */ /* 0x000fea0003800000 */
.L_x_22:
        /* <DEDUP_REMOVED lines=15> */
.L_x_38:


//--------------------- .text._Z16atomic_incrementPii --------------------------
	.section	.text._Z16atomic_incrementPii,"ax",@progbits
	.align	128
        .global         _Z16atomic_incrementPii
        .type           _Z16atomic_incrementPii,@function
        .size           _Z16atomic_incrementPii,(.L_x_39 - _Z16atomic_incrementPii)
        .other          _Z16atomic_incrementPii,@"STO_CUDA_ENTRY STV_DEFAULT"
_Z16atomic_incrementPii:
.text._Z16atomic_incrementPii:
[----:B------:R-:W-:Y:S08]  /*0000*/  LDC R1, c[0x0][0x37c] ;  /* 0x0000df00ff017b82 */ /* 0x000ff00000000800 */
[----:B------:R-:W0:Y:S02]  /*0010*/  LDC R4, c[0x0][0x388] ;  /* 0x0000e200ff047b82 */ /* 0x000e240000000800 */
[----:B0-----:R-:W-:-:S13]  /*0020*/  ISETP.GE.AND P0, PT, R4, 0x1, PT ;  /* 0x000000010400780c */ /* 0x001fda0003f06270 */
[----:B------:R-:W-:Y:S05]  /*0030*/  @!P0 EXIT ;  /* 0x000000000000894d */ /* 0x000fea0003800000 */
[C---:B------:R-:W-:Y:S01]  /*0040*/  ISETP.GE.U32.AND P1, PT, R4.reuse, 0x4, PT ;  /* 0x000000040400780c */ /* 0x040fe20003f26070 */
[----:B------:R-:W0:Y:S01]  /*0050*/  LDCU.64 UR4, c[0x0][0x358] ;  /* 0x00006b00ff0477ac */ /* 0x000e220008000a00 */
[----:B------:R-:W-:-:S04]  /*0060*/  LOP3.LUT R0, R4, 0x3, RZ, 0xc0, !PT ;  /* 0x0000000304007812 */ /* 0x000fc800078ec0ff */
[----:B------:R-:W-:-:S07]  /*0070*/  ISETP.NE.AND P0, PT, R0, RZ, PT ;  /* 0x000000ff0000720c */ /* 0x000fce0003f05270 */
[----:B------:R-:W-:Y:S06]  /*0080*/  @!P1 BRA `(.L_x_23) ;  /* 0x00000000003c9947 */ /* 0x000fec0003800000 */
[----:B------:R-:W1:Y:S01]  /*0090*/  S2R R6, SR_LANEID ;  /* 0x0000000000067919 */ /* 0x000e620000000000 */
[----:B------:R-:W2:Y:S01]  /*00a0*/  LDC.64 R2, c[0x0][0x380] ;  /* 0x0000e000ff027b82 */ /* 0x000ea20000000a00 */
[----:B------:R-:W-:-:S05]  /*00b0*/  LOP3.LUT R4, R4, 0x7ffffffc, RZ, 0xc0, !PT ;  /* 0x7ffffffc04047812 */ /* 0x000fca00078ec0ff */
[----:B------:R-:W-:-:S07]  /*00c0*/  IMAD.MOV R4, RZ, RZ, -R4 ;  /* 0x000000ffff047224 */ /* 0x000fce00078e0a04 */
.L_x_24:
[----:B------:R-:W-:Y:S02]  /*00d0*/  VOTEU.ANY UR6, UPT, PT ;  /* 0x0000000000067886 */ /* 0x000fe400038e0100 */
[----:B------:R-:W-:Y:S02]  /*00e0*/  UFLO.U32 UR7, UR6 ;  /* 0x00000006000772bd */ /* 0x000fe400080e0000 */
[----:B------:R-:W0:Y:S04]  /*00f0*/  POPC R5, UR6 ;  /* 0x0000000600057d09 */ /* 0x000e280008000000 */
[----:B-1----:R-:W-:Y:S01]  /*0100*/  ISETP.EQ.U32.AND P1, PT, R6, UR7, PT ;  /* 0x0000000706007c0c */ /* 0x002fe2000bf22070 */
[----:B------:R-:W-:-:S12]  /*0110*/  VIADD R4, R4, 0x4 ;  /* 0x0000000404047836 */ /* 0x000fd80000000000 */
[----:B0-2---:R3:W-:Y:S04]  /*0120*/  @P1 REDG.E.ADD.STRONG.GPU desc[UR4][R2.64], R5 ;  /* 0x000000050200198e */ /* 0x0057e8000c12e104 */
[----:B------:R3:W-:Y:S04]  /*0130*/  @P1 REDG.E.ADD.STRONG.GPU desc[UR4][R2.64], R5 ;  /* 0x000000050200198e */ /* 0x0007e8000c12e104 */
[----:B------:R3:W-:Y:S04]  /*0140*/  @P1 REDG.E.ADD.STRONG.GPU desc[UR4][R2.64], R5 ;  /* 0x000000050200198e */ /* 0x0007e8000c12e104 */
[----:B------:R3:W-:Y:S01]  /*0150*/  @P1 REDG.E.ADD.STRONG.GPU desc[UR4][R2.64], R5 ;  /* 0x000000050200198e */ /* 0x0007e2000c12e104 */
[----:B------:R-:W-:-:S13]  /*0160*/  ISETP.NE.AND P1, PT, R4, RZ, PT ;  /* 0x000000ff0400720c */ /* 0x000fda0003f25270 */
[----:B---3--:R-:W-:Y:S05]  /*0170*/  @P1 BRA `(.L_x_24) ;  /* 0xfffffffc00d41947 */ /* 0x008fea000383ffff */
.L_x_23:
[----:B0-----:R-:W-:Y:S05]  /*0180*/  @!P0 EXIT ;  /* 0x000000000000894d */ /* 0x001fea0003800000 */
[----:B------:R-:W0:Y:S01]  /*0190*/  S2R R4, SR_LANEID ;  /* 0x0000000000047919 */ /* 0x000e220000000000 */
[----:B------:R-:W1:Y:S01]  /*01a0*/  LDC.64 R2, c[0x0][0x380] ;  /* 0x0000e000ff027b82 */ /* 0x000e620000000a00 */
[----:B------:R-:W-:-:S07]  /*01b0*/  IMAD.MOV R0, RZ, RZ, -R0 ;  /* 0x000000ffff007224 */ /* 0x000fce00078e0a00 */
.L_x_25:
[----:B------:R-:W-:Y:S02]  /*01c0*/  VOTEU.ANY UR6, UPT, PT ;  /* 0x0000000000067886 */ /* 0x000fe400038e0100 */
[----:B------:R-:W-:Y:S02]  /*01d0*/  UFLO.U32 UR7, UR6 ;  /* 0x00000006000772bd */ /* 0x000fe400080e0000 */
[----:B------:R-:W1:Y:S04]  /*01e0*/  POPC R5, UR6 ;  /* 0x0000000600057d09 */ /* 0x000e680008000000 */
[----:B0-----:R-:W-:Y:S01]  /*01f0*/  ISETP.EQ.U32.AND P0, PT, R4, UR7, PT ;  /* 0x0000000704007c0c */ /* 0x001fe2000bf02070 */
[----:B------:R-:W-:-:S12]  /*0200*/  VIADD R0, R0, 0x1 ;  /* 0x0000000100007836 */ /* 0x000fd80000000000 */
[----:B-1----:R2:W-:Y:S01]  /*0210*/  @P0 REDG.E.ADD.STRONG.GPU desc[UR4][R2.64], R5 ;  /* 0x000000050200098e */ /* 0x0025e2000c12e104 */
[----:B------:R-:W-:-:S13]  /*0220*/  ISETP.NE.AND P0, PT, R0, RZ, PT ;  /* 0x000000ff0000720c */ /* 0x000fda0003f05270 */
[----:B--2---:R-:W-:Y:S05]  /*0230*/  @P0 BRA `(.L_x_25) ;  /* 0xfffffffc00e00947 */ /* 0x004fea000383ffff */
[----:B------:R-:W-:Y:S05]  /*0240*/  EXIT ;  /* 0x000000000000794d */ /* 0x000fea0003800000 */
.L_x_26:
        /* <DEDUP_REMOVED lines=11> */
.L_x_39:


//--------------------- .text._Z23warp_spinlock_incrementPiS_i --------------------------
	.section	.text._Z23warp_spinlock_incrementPiS_i,"ax",@progbits
	.align	128
        .global         _Z23warp_spinlock_incrementPiS_i
        .type           _Z23warp_spinlock_incrementPiS_i,@function
        .size           _Z23warp_spinlock_incrementPiS_i,(.L_x_40 - _Z23warp_spinlock_incrementPiS_i)
        .other          _Z23warp_spinlock_incrementPiS_i,@"STO_CUDA_ENTRY STV_DEFAULT"
_Z23warp_spinlock_incrementPiS_i:
.text._Z23warp_spinlock_incrementPiS_i:
        /* <DEDUP_REMOVED lines=8> */
.L_x_30:
[----:B0-----:R-:W0:Y:S01]  /*0080*/  LDCU UR6, c[0x0][0x390] ;  /* 0x00007200ff0677ac */ /* 0x001e220008000800 */
[----:B------:R-:W-:-:S05]  /*0090*/  VIADD R6, R6, 0x1 ;  /* 0x0000000106067836 */ /* 0x000fca0000000000 */
[----:B0-----:R-:W-:Y:S01]  /*00a0*/  ISETP.NE.AND P2, PT, R6, UR6, PT ;  /* 0x0000000606007c0c */ /* 0x001fe2000bf45270 */
[----:B-----5:R-:W-:-:S12]  /*00b0*/  @P0 BRA `(.L_x_27) ;  /* 0x0000000000380947 */ /* 0x020fd80003800000 */
[----:B------:R-:W0:Y:S01]  /*00c0*/  LDC.64 R2, c[0x0][0x380] ;  /* 0x0000e000ff027b82 */ /* 0x000e220000000a00 */
[----:B------:R-:W-:Y:S01]  /*00d0*/  HFMA2 R5, -RZ, RZ, 0, 5.9604644775390625e-08 ;  /* 0x00000001ff057431 */ /* 0x000fe200000001ff */
[----:B------:R-:W-:Y:S06]  /*00e0*/  BSSY B0, `(.L_x_28) ;  /* 0x0000006000007945 */ /* 0x000fec0003800000 */
.L_x_29:
[----:B------:R-:W-:Y:S01]  /*00f0*/  IMAD.MOV.U32 R4, RZ, RZ, RZ ;  /* 0x000000ffff047224 */ /* 0x000fe200078e00ff */
[----:B------:R-:W-:Y:S05]  /*0100*/  YIELD ;  /* 0x0000000000007946 */ /* 0x000fea0003800000 */
[----:B0-----:R-:W2:Y:S02]  /*0110*/  ATOMG.E.CAS.STRONG.GPU PT, R0, [R2], R4, R5 ;  /* 0x00000004020073a9 */ /* 0x001ea400001ee105 */
[----:B--2---:R-:W-:-:S13]  /*0120*/  ISETP.NE.AND P1, PT, R0, RZ, PT ;  /* 0x000000ff0000720c */ /* 0x004fda0003f25270 */
[----:B------:R-:W-:Y:S05]  /*0130*/  @P1 BRA `(.L_x_29) ;  /* 0xfffffffc00ec1947 */ /* 0x000fea000383ffff */
[----:B------:R-:W-:Y:S05]  /*0140*/  BSYNC B0 ;  /* 0x0000000000007941 */ /* 0x000fea0003800000 */
.L_x_28:
[----:B------:R-:W0:Y:S02]  /*0150*/  LDC.64 R4, c[0x0][0x388] ;  /* 0x0000e200ff047b82 */ /* 0x000e240000000a00 */
[----:B0-----:R-:W2:Y:S02]  /*0160*/  LDG.E R0, desc[UR4][R4.64] ;  /* 0x0000000404007981 */ /* 0x001ea4000c1e1900 */
[----:B--2---:R-:W-:-:S05]  /*0170*/  IADD3 R7, PT, PT, R0, 0x1, RZ ;  /* 0x0000000100077810 */ /* 0x004fca0007ffe0ff */
[----:B------:R0:W-:Y:S04]  /*0180*/  STG.E desc[UR4][R4.64], R7 ;  /* 0x0000000704007986 */ /* 0x0001e8000c101904 */
[----:B------:R0:W5:Y:S02]  /*0190*/  ATOMG.E.EXCH.STRONG.GPU PT, RZ, desc[UR4][R2.64], RZ ;  /* 0x800000ff02ff79a8 */ /* 0x000164000c1ef104 */
.L_x_27:
[----:B------:R-:W-:Y:S05]  /*01a0*/  WARPSYNC.ALL ;  /* 0x0000000000007948 */ /* 0x000fea0003800000 */
[----:B------:R-:W-:Y:S05]  /*01b0*/  @P2 BRA `(.L_x_30) ;  /* 0xfffffffc00b02947 */ /* 0x000fea000383ffff */
[----:B------:R-:W-:Y:S05]  /*01c0*/  EXIT ;  /* 0x000000000000794d */ /* 0x000fea0003800000 */
.L_x_31:
        /* <DEDUP_REMOVED lines=11> */
.L_x_40:


//--------------------- .text._Z18spinlock_incrementPiS_i --------------------------
	.section	.text._Z18spinlock_incrementPiS_i,"ax",@progbits
	.align	128
        .global         _Z18spinlock_incrementPiS_i
        .type           _Z18spinlock_incrementPiS_i,@function
        .size           _Z18spinlock_incrementPiS_i,(.L_x_41 - _Z18spinlock_incrementPiS_i)
        .other          _Z18spinlock_incrementPiS_i,@"STO_CUDA_ENTRY STV_DEFAULT"
_Z18spinlock_incrementPiS_i:
.text._Z18spinlock_incrementPiS_i:
[----:B------:R-:W-:Y:S08]  /*0000*/  LDC R1, c[0x0][0x37c] ;  /* 0x0000df00ff017b82 */ /* 0x000ff00000000800 */
[----:B------:R-:W0:Y:S02]  /*0010*/  LDC R0, c[0x0][0x390] ;  /* 0x0000e400ff007b82 */ /* 0x000e240000000800 */
[----:B0-----:R-:W-:-:S13]  /*0020*/  ISETP.GE.AND P0, PT, R0, 0x1, PT ;  /* 0x000000010000780c */ /* 0x001fda0003f06270 */
[----:B------:R-:W-:Y:S05]  /*0030*/  @!P0 EXIT ;  /* 0x000000000000894d */ /* 0x000fea0003800000 */
[----:B------:R-:W0:Y:S01]  /*0040*/  LDC.64 R2, c[0x0][0x380] ;  /* 0x0000e000ff027b82 */ /* 0x000e220000000a00 */
[----:B------:R-:W-:Y:S01]  /*0050*/  IMAD.MOV.U32 R0, RZ, RZ, RZ ;  /* 0x000000ffff007224 */ /* 0x000fe200078e00ff */
[----:B------:R-:W1:Y:S01]  /*0060*/  LDCU.64 UR4, c[0x0][0x358] ;  /* 0x00006b00ff0477ac */ /* 0x000e620008000a00 */
[----:B------:R-:W2:Y:S05]  /*0070*/  LDCU UR6, c[0x0][0x390] ;  /* 0x00007200ff0677ac */ /* 0x000eaa0008000800 */
[----:B------:R-:W3:Y:S02]  /*0080*/  LDC.64 R4, c[0x0][0x388] ;  /* 0x0000e200ff047b82 */ /* 0x000ee40000000a00 */
.L_x_34:
[----:B----45:R-:W-:Y:S01]  /*0090*/  BSSY B0, `(.L_x_32) ;  /* 0x0000007000007945 */ /* 0x030fe20003800000 */
.L_x_33:
[----:B------:R-:W-:Y:S02]  /*00a0*/  HFMA2 R6, -RZ, RZ, 0, 0 ;  /* 0x00000000ff067431 */ /* 0x000fe400000001ff */
[----:B------:R-:W-:Y:S01]  /*00b0*/  IMAD.MOV.U32 R7, RZ, RZ, 0x1 ;  /* 0x00000001ff077424 */ /* 0x000fe200078e00ff */
[----:B------:R-:W-:Y:S05]  /*00c0*/  YIELD ;  /* 0x0000000000007946 */ /* 0x000fea0003800000 */
[----:B0-----:R-:W4:Y:S02]  /*00d0*/  ATOMG.E.CAS.STRONG.GPU PT, R6, [R2], R6, R7 ;  /* 0x00000006020673a9 */ /* 0x001f2400001ee107 */
[----:B----4-:R-:W-:-:S13]  /*00e0*/  ISETP.NE.AND P0, PT, R6, RZ, PT ;  /* 0x000000ff0600720c */ /* 0x010fda0003f05270 */
[----:B------:R-:W-:Y:S05]  /*00f0*/  @P0 BRA `(.L_x_33) ;  /* 0xfffffffc00e80947 */ /* 0x000fea000383ffff */
[----:B-12---:R-:W-:Y:S05]  /*0100*/  BSYNC B0 ;  /* 0x0000000000007941 */ /* 0x006fea0003800000 */
.L_x_32:
[----:B---3--:R-:W2:Y:S01]  /*0110*/  LDG.E R6, desc[UR4][R4.64] ;  /* 0x0000000404067981 */ /* 0x008ea2000c1e1900 */
[----:B------:R-:W-:-:S04]  /*0120*/  IADD3 R0, PT, PT, R0, 0x1, RZ ;  /* 0x0000000100007810 */ /* 0x000fc80007ffe0ff */
[----:B------:R-:W-:Y:S01]  /*0130*/  ISETP.NE.AND P0, PT, R0, UR6, PT ;  /* 0x0000000600007c0c */ /* 0x000fe2000bf05270 */
[----:B--2---:R-:W-:-:S05]  /*0140*/  VIADD R7, R6, 0x1 ;  /* 0x0000000106077836 */ /* 0x004fca0000000000 */
[----:B------:R4:W-:Y:S04]  /*0150*/  STG.E desc[UR4][R4.64], R7 ;  /* 0x0000000704007986 */ /* 0x0009e8000c101904 */
[----:B------:R4:W5:Y:S03]  /*0160*/  ATOMG.E.EXCH.STRONG.GPU PT, RZ, desc[UR4][R2.64], RZ ;  /* 0x800000ff02ff79a8 */ /* 0x000966000c1ef104 */
[----:B------:R-:W-:Y:S05]  /*0170*/  @P0 BRA `(.L_x_34) ;  /* 0xfffffffc00c40947 */ /* 0x000fea000383ffff */
[----:B------:R-:W-:Y:S05]  /*0180*/  EXIT ;  /* 0x000000000000794d */ /* 0x000fea0003800000 */
.L_x_35:
        /* <DEDUP_REMOVED lines=15> */
.L_x_41:


//--------------------- .nv.global.init           --------------------------
	.section	.nv.global.init,"aw",@progbits
.nv.global.init:
	.type		$str$6,@object
	.size		$str$6,($str$2 - $str$6)
$str$6:
        /*0000*/ 	.byte	0x53, 0x6f, 0x6c, 0x75, 0x74, 0x69, 0x6f, 0x6e, 0x73, 0x3a, 0x0a, 0x00
	.type		$str$2,@object
	.size		$str$2,($str$1 - $str$2)
$str$2:
        /*000c*/ 	.byte	0x20, 0x20, 0x54, 0x68, 0x72, 0x65, 0x61, 0x64, 0x20, 0x30, 0x20, 0x61, 0x63, 0x71, 0x75, 0x69
        /*001c*/ 	.byte	0x72, 0x65, 0x73, 0x20, 0x6c, 0x6f, 0x63, 0x6b, 0x0a, 0x00
	.type		$str$1,@object
	.size		$str$1,($str - $str$1)
$str$1:
        /*0026*/ 	.byte	0x53, 0x63, 0x65, 0x6e, 0x61, 0x72, 0x69, 0x6f, 0x3a, 0x20, 0x57, 0x61, 0x72, 0x70, 0x20, 0x77
        /*0036*/ 	.byte	0x69, 0x74, 0x68, 0x20, 0x74, 0x68, 0x72, 0x65, 0x61, 0x64, 0x73, 0x20, 0x30, 0x2d, 0x33, 0x31
        /*0046*/ 	.byte	0x0a, 0x00
	.type		$str,@object
	.size		$str,($str$8 - $str)
$str:
        /*0048*/ 	.byte	0x3d, 0x3d, 0x3d, 0x20, 0x53, 0x70, 0x69, 0x6e, 0x6c, 0x6f, 0x63, 0x6b, 0x20, 0x44, 0x65, 0x61
        /*0058*/ 	.byte	0x64, 0x6c, 0x6f, 0x63, 0x6b, 0x20, 0x44, 0x61, 0x6e, 0x67, 0x65, 0x72, 0x73, 0x20, 0x3d, 0x3d
        /*0068*/ 	.byte	0x3d, 0x0a, 0x0a, 0x00
	.type		$str$8,@object
	.size		$str$8,($str$3 - $str$8)
$str$8:
        /*006c*/ 	.byte	0x32, 0x2e, 0x20, 0x55, 0x73, 0x65, 0x20, 0x6c, 0x6f, 0x63, 0x6b, 0x2d, 0x66, 0x72, 0x65, 0x65
        /*007c*/ 	.byte	0x20, 0x61, 0x6c, 0x67, 0x6f, 0x72, 0x69, 0x74, 0x68, 0x6d, 0x73, 0x20, 0x69, 0x6e, 0x73, 0x74
        /*008c*/ 	.byte	0x65, 0x61, 0x64, 0x0a, 0x00
	.type		$str$3,@object
	.size		$str$3,($str$10 - $str$3)
$str$3:
        /*0091*/ 	.byte	0x20, 0x20, 0x54, 0x68, 0x72, 0x65, 0x61, 0x64, 0x73, 0x20, 0x31, 0x2d, 0x33, 0x31, 0x20, 0x73
        /*00a1*/ 	.byte	0x70, 0x69, 0x6e, 0x20, 0x77, 0x61, 0x69, 0x74, 0x69, 0x6e, 0x67, 0x20, 0x66, 0x6f, 0x72, 0x20
        /*00b1*/ 	.byte	0x6c, 0x6f, 0x63, 0x6b, 0x0a, 0x00
	.type		$str$10,@object
	.size		$str$10,($str$5 - $str$10)
$str$10:
        /*00b7*/ 	.byte	0x34, 0x2e, 0x20, 0x42, 0x65, 0x73, 0x74, 0x3a, 0x20, 0x61, 0x76, 0x6f, 0x69, 0x64, 0x20, 0x6c
        /*00c7*/ 	.byte	0x6f, 0x63, 0x6b, 0x73, 0x20, 0x6f, 0x6e, 0x20, 0x47, 0x50, 0x55, 0x20, 0x65, 0x6e, 0x74, 0x69
        /*00d7*/ 	.byte	0x72, 0x65, 0x6c, 0x79, 0x21, 0x0a, 0x00
	.type		$str$5,@object
	.size		$str$5,($str$4 - $str$5)
$str$5:
        /*00de*/ 	.byte	0x20, 0x20, 0x20, 0x20, 0x20, 0x20, 0x20, 0x20, 0x20, 0x20, 0x20, 0x77, 0x61, 0x72, 0x70, 0x20
        /*00ee*/ 	.byte	0x65, 0x78, 0x65, 0x63, 0x75, 0x74, 0x65, 0x73, 0x20, 0x69, 0x6e, 0x20, 0x6c, 0x6f, 0x63, 0x6b
        /*00fe*/ 	.byte	0x73, 0x74, 0x65, 0x70, 0x21, 0x0a, 0x0a, 0x00
	.type		$str$4,@object
	.size		$str$4,($str$7 - $str$4)
$str$4:
        /*0106*/ 	.byte	0x20, 0x20, 0x50, 0x72, 0x6f, 0x62, 0x6c, 0x65, 0x6d, 0x3a, 0x20, 0x54, 0x68, 0x72, 0x65, 0x61
        /*0116*/ 	.byte	0x64, 0x20, 0x30, 0x20, 0x63, 0x61, 0x6e, 0x27, 0x74, 0x20, 0x70, 0x72, 0x6f, 0x63, 0x65, 0x65
        /*0126*/ 	.byte	0x64, 0x20, 0x62, 0x65, 0x63, 0x61, 0x75, 0x73, 0x65, 0x0a, 0x00
	.type		$str$7,@object
	.size		$str$7,($str$9 - $str$7)
$str$7:
        /*0131*/ 	.byte	0x31, 0x2e, 0x20, 0x4f, 0x6e, 0x6c, 0x79, 0x20, 0x6f, 0x6e, 0x65, 0x20, 0x74, 0x68, 0x72, 0x65
        /*0141*/ 	.byte	0x61, 0x64, 0x20, 0x70, 0x65, 0x72, 0x20, 0x77, 0x61, 0x72, 0x70, 0x20, 0x61, 0x63, 0x71, 0x75
        /*0151*/ 	.byte	0x69, 0x72, 0x65, 0x73, 0x20, 0x6c, 0x6f, 0x63, 0x6b, 0x0a, 0x00
	.type		$str$9,@object
	.size		$str$9,(.L_9 - $str$9)
$str$9:
        /*015c*/ 	.byte	0x33, 0x2e, 0x20, 0x55, 0x73, 0x65, 0x20, 0x63, 0x6f, 0x6f, 0x70, 0x65, 0x72, 0x61, 0x74, 0x69
        /*016c*/ 	.byte	0x76, 0x65, 0x20, 0x67, 0x72, 0x6f, 0x75, 0x70, 0x73, 0x20, 0x66, 0x6f, 0x72, 0x20, 0x66, 0x69
        /*017c*/ 	.byte	0x6e, 0x65, 0x20, 0x63, 0x6f, 0x6e, 0x74, 0x72, 0x6f, 0x6c, 0x0a, 0x00
.L_9:


//--------------------- .nv.shared.reserved.0     --------------------------
	.section	.nv.shared.reserved.0,"aw",@nobits
	.weak		__nv_reservedSMEM_offset_0_alias
	.size		__nv_reservedSMEM_offset_0_alias, 0, 64
	.other		__nv_reservedSMEM_offset_0_alias,@"STO_CUDA_RESERVED_SHARED STV_DEFAULT"
__nv_reservedSMEM_offset_0_alias:
	.zero		0
	.zero		64


//--------------------- .nv.constant0._Z27demonstrate_deadlock_dangerv --------------------------
	.section	.nv.constant0._Z27demonstrate_deadlock_dangerv,"a",@progbits
	.sectionflags	@""
	.align	4
.nv.constant0._Z27demonstrate_deadlock_dangerv:
	.zero		896


//--------------------- .nv.constant0._Z17lockfree_transferPyii --------------------------
	.section	.nv.constant0._Z17lockfree_transferPyii,"a",@progbits
	.sectionflags	@""
	.align	4
.nv.constant0._Z17lockfree_transferPyii:
	.zero		912


//--------------------- .nv.constant0._Z17spinlock_transferPiP7Accountii --------------------------
	.section	.nv.constant0._Z17spinlock_transferPiP7Accountii,"a",@progbits
	.sectionflags	@""
	.align	4
.nv.constant0._Z17spinlock_transferPiP7Accountii:
	.zero		920


//--------------------- .nv.constant0._Z16atomic_incrementPii --------------------------
	.section	.nv.constant0._Z16atomic_incrementPii,"a",@progbits
	.sectionflags	@""
	.align	4
.nv.constant0._Z16atomic_incrementPii:
	.zero		908


//--------------------- .nv.constant0._Z23warp_spinlock_incrementPiS_i --------------------------
	.section	.nv.constant0._Z23warp_spinlock_incrementPiS_i,"a",@progbits
	.sectionflags	@""
	.align	4
.nv.constant0._Z23warp_spinlock_incrementPiS_i:
	.zero		916


//--------------------- .nv.constant0._Z18spinlock_incrementPiS_i --------------------------
	.section	.nv.constant0._Z18spinlock_incrementPiS_i,"a",@progbits
	.sectionflags	@""
	.align	4
.nv.constant0._Z18spinlock_incrementPiS_i:
	.zero		916


//--------------------- SYMBOLS --------------------------

	.type		.nv.reservedSmem.offset0,@object
	.size		.nv.reservedSmem.offset0,0x4
	.type		vprintf,@function
